//
// Generated by NVIDIA NVVM Compiler
//
// Compiler Build ID: CL-36424714
// Cuda compilation tools, release 13.0, V13.0.88
// Based on NVVM 20.0.0
//

.version 9.0
.target sm_100
.address_size 64

	// .globl	_Z23fused_rope_i_f32_kernelP6float2S0_PKfS2_PKljjjj

.visible .entry _Z23fused_rope_i_f32_kernelP6float2S0_PKfS2_PKljjjj(
	.param .u64 .ptr .align 1 _Z23fused_rope_i_f32_kernelP6float2S0_PKfS2_PKljjjj_param_0,
	.param .u64 .ptr .align 1 _Z23fused_rope_i_f32_kernelP6float2S0_PKfS2_PKljjjj_param_1,
	.param .u64 .ptr .align 1 _Z23fused_rope_i_f32_kernelP6float2S0_PKfS2_PKljjjj_param_2,
	.param .u64 .ptr .align 1 _Z23fused_rope_i_f32_kernelP6float2S0_PKfS2_PKljjjj_param_3,
	.param .u64 .ptr .align 1 _Z23fused_rope_i_f32_kernelP6float2S0_PKfS2_PKljjjj_param_4,
	.param .u32 _Z23fused_rope_i_f32_kernelP6float2S0_PKfS2_PKljjjj_param_5,
	.param .u32 _Z23fused_rope_i_f32_kernelP6float2S0_PKfS2_PKljjjj_param_6,
	.param .u32 _Z23fused_rope_i_f32_kernelP6float2S0_PKfS2_PKljjjj_param_7,
	.param .u32 _Z23fused_rope_i_f32_kernelP6float2S0_PKfS2_PKljjjj_param_8
)
.maxntid 128
{
	.reg .pred 	%p<4>;
	.reg .b32 	%r<23>;
	.reg .b32 	%f<10>;
	.reg .b64 	%rd<18>;

	ld.param.u64 	%rd4, [_Z23fused_rope_i_f32_kernelP6float2S0_PKfS2_PKljjjj_param_0];
	ld.param.u64 	%rd5, [_Z23fused_rope_i_f32_kernelP6float2S0_PKfS2_PKljjjj_param_1];
	ld.param.u64 	%rd6, [_Z23fused_rope_i_f32_kernelP6float2S0_PKfS2_PKljjjj_param_2];
	ld.param.u64 	%rd7, [_Z23fused_rope_i_f32_kernelP6float2S0_PKfS2_PKljjjj_param_3];
	ld.param.u64 	%rd8, [_Z23fused_rope_i_f32_kernelP6float2S0_PKfS2_PKljjjj_param_4];
	ld.param.u32 	%r7, [_Z23fused_rope_i_f32_kernelP6float2S0_PKfS2_PKljjjj_param_5];
	ld.param.u32 	%r10, [_Z23fused_rope_i_f32_kernelP6float2S0_PKfS2_PKljjjj_param_6];
	ld.param.u32 	%r8, [_Z23fused_rope_i_f32_kernelP6float2S0_PKfS2_PKljjjj_param_7];
	ld.param.u32 	%r9, [_Z23fused_rope_i_f32_kernelP6float2S0_PKfS2_PKljjjj_param_8];
	add.s32 	%r1, %r10, %r7;
	mov.u32 	%r11, %ctaid.x;
	mov.u32 	%r2, %ntid.x;
	mov.u32 	%r12, %tid.x;
	mad.lo.s32 	%r22, %r11, %r2, %r12;
	setp.ge.u32 	%p1, %r22, %r1;
	@%p1 bra 	$L__BB0_3;
	mov.u32 	%r13, %nctaid.x;
	mul.lo.s32 	%r4, %r13, %r2;
	cvta.to.global.u64 	%rd1, %rd8;
	cvta.to.global.u64 	%rd2, %rd6;
	cvta.to.global.u64 	%rd3, %rd7;
$L__BB0_2:
	setp.lt.u32 	%p2, %r22, %r7;
	selp.b32 	%r14, 0, %r7, %p2;
	sub.s32 	%r15, %r22, %r14;
	div.u32 	%r16, %r15, %r9;
	mul.lo.s32 	%r17, %r16, %r9;
	sub.s32 	%r18, %r15, %r17;
	rem.u32 	%r19, %r16, %r8;
	mul.wide.u32 	%rd9, %r19, 8;
	add.s64 	%rd10, %rd1, %rd9;
	ld.global.nc.u32 	%r20, [%rd10];
	mad.lo.s32 	%r21, %r9, %r20, %r18;
	mul.wide.u32 	%rd11, %r21, 4;
	add.s64 	%rd12, %rd2, %rd11;
	ld.global.nc.f32 	%f1, [%rd12];
	add.s64 	%rd13, %rd3, %rd11;
	ld.global.nc.f32 	%f2, [%rd13];
	selp.b64 	%rd14, %rd4, %rd5, %p2;
	cvta.to.global.u64 	%rd15, %rd14;
	mul.wide.u32 	%rd16, %r15, 8;
	add.s64 	%rd17, %rd15, %rd16;
	ld.global.v2.f32 	{%f3, %f4}, [%rd17];
	mul.f32 	%f5, %f1, %f3;
	mul.f32 	%f6, %f2, %f4;
	sub.f32 	%f7, %f5, %f6;
	mul.f32 	%f8, %f1, %f4;
	fma.rn.f32 	%f9, %f2, %f3, %f8;
	st.global.v2.f32 	[%rd17], {%f7, %f9};
	add.s32 	%r22, %r22, %r4;
	setp.lt.u32 	%p3, %r22, %r1;
	@%p3 bra 	$L__BB0_2;
$L__BB0_3:
	ret;

}
	// .globl	_Z23fused_rope_i_f16_kernelP7__half2S0_PK6__halfS3_PKljjjj
.visible .entry _Z23fused_rope_i_f16_kernelP7__half2S0_PK6__halfS3_PKljjjj(
	.param .u64 .ptr .align 1 _Z23fused_rope_i_f16_kernelP7__half2S0_PK6__halfS3_PKljjjj_param_0,
	.param .u64 .ptr .align 1 _Z23fused_rope_i_f16_kernelP7__half2S0_PK6__halfS3_PKljjjj_param_1,
	.param .u64 .ptr .align 1 _Z23fused_rope_i_f16_kernelP7__half2S0_PK6__halfS3_PKljjjj_param_2,
	.param .u64 .ptr .align 1 _Z23fused_rope_i_f16_kernelP7__half2S0_PK6__halfS3_PKljjjj_param_3,
	.param .u64 .ptr .align 1 _Z23fused_rope_i_f16_kernelP7__half2S0_PK6__halfS3_PKljjjj_param_4,
	.param .u32 _Z23fused_rope_i_f16_kernelP7__half2S0_PK6__halfS3_PKljjjj_param_5,
	.param .u32 _Z23fused_rope_i_f16_kernelP7__half2S0_PK6__halfS3_PKljjjj_param_6,
	.param .u32 _Z23fused_rope_i_f16_kernelP7__half2S0_PK6__halfS3_PKljjjj_param_7,
	.param .u32 _Z23fused_rope_i_f16_kernelP7__half2S0_PK6__halfS3_PKljjjj_param_8
)
.maxntid 128
{
	.reg .pred 	%p<4>;
	.reg .b16 	%rs<7>;
	.reg .b32 	%r<25>;
	.reg .b32 	%f<10>;
	.reg .b64 	%rd<18>;

	ld.param.u64 	%rd4, [_Z23fused_rope_i_f16_kernelP7__half2S0_PK6__halfS3_PKljjjj_param_0];
	ld.param.u64 	%rd5, [_Z23fused_rope_i_f16_kernelP7__half2S0_PK6__halfS3_PKljjjj_param_1];
	ld.param.u64 	%rd6, [_Z23fused_rope_i_f16_kernelP7__half2S0_PK6__halfS3_PKljjjj_param_2];
	ld.param.u64 	%rd7, [_Z23fused_rope_i_f16_kernelP7__half2S0_PK6__halfS3_PKljjjj_param_3];
	ld.param.u64 	%rd8, [_Z23fused_rope_i_f16_kernelP7__half2S0_PK6__halfS3_PKljjjj_param_4];
	ld.param.u32 	%r7, [_Z23fused_rope_i_f16_kernelP7__half2S0_PK6__halfS3_PKljjjj_param_5];
	ld.param.u32 	%r10, [_Z23fused_rope_i_f16_kernelP7__half2S0_PK6__halfS3_PKljjjj_param_6];
	ld.param.u32 	%r8, [_Z23fused_rope_i_f16_kernelP7__half2S0_PK6__halfS3_PKljjjj_param_7];
	ld.param.u32 	%r9, [_Z23fused_rope_i_f16_kernelP7__half2S0_PK6__halfS3_PKljjjj_param_8];
	add.s32 	%r1, %r10, %r7;
	mov.u32 	%r11, %ctaid.x;
	mov.u32 	%r2, %ntid.x;
	mov.u32 	%r12, %tid.x;
	mad.lo.s32 	%r24, %r11, %r2, %r12;
	setp.ge.u32 	%p1, %r24, %r1;
	@%p1 bra 	$L__BB1_3;
	mov.u32 	%r13, %nctaid.x;
	mul.lo.s32 	%r4, %r13, %r2;
	cvta.to.global.u64 	%rd1, %rd8;
	cvta.to.global.u64 	%rd2, %rd6;
	cvta.to.global.u64 	%rd3, %rd7;
$L__BB1_2:
	setp.lt.u32 	%p2, %r24, %r7;
	selp.b32 	%r14, 0, %r7, %p2;
	sub.s32 	%r15, %r24, %r14;
	div.u32 	%r16, %r15, %r9;
	mul.lo.s32 	%r17, %r16, %r9;
	sub.s32 	%r18, %r15, %r17;
	rem.u32 	%r19, %r16, %r8;
	mul.wide.u32 	%rd9, %r19, 8;
	add.s64 	%rd10, %rd1, %rd9;
	ld.global.nc.u32 	%r20, [%rd10];
	mad.lo.s32 	%r21, %r9, %r20, %r18;
	mul.wide.u32 	%rd11, %r21, 2;
	add.s64 	%rd12, %rd2, %rd11;
	ld.global.nc.u16 	%rs1, [%rd12];
	// begin inline asm
	{  cvt.f32.f16 %f1, %rs1;}

	// end inline asm
	add.s64 	%rd13, %rd3, %rd11;
	ld.global.nc.u16 	%rs2, [%rd13];
	// begin inline asm
	{  cvt.f32.f16 %f2, %rs2;}

	// end inline asm
	selp.b64 	%rd14, %rd4, %rd5, %p2;
	cvta.to.global.u64 	%rd15, %rd14;
	mul.wide.u32 	%rd16, %r15, 4;
	add.s64 	%rd17, %rd15, %rd16;
	ld.global.u32 	%r22, [%rd17];
	mov.b32 	{%rs3, %rs4}, %r22;
	// begin inline asm
	{  cvt.f32.f16 %f3, %rs3;}

	// end inline asm
	// begin inline asm
	{  cvt.f32.f16 %f4, %rs4;}

	// end inline asm
	mul.f32 	%f7, %f1, %f3;
	mul.f32 	%f8, %f2, %f4;
	sub.f32 	%f5, %f7, %f8;
	// begin inline asm
	{  cvt.rn.f16.f32 %rs5, %f5;}

	// end inline asm
	mul.f32 	%f9, %f1, %f4;
	fma.rn.f32 	%f6, %f2, %f3, %f9;
	// begin inline asm
	{  cvt.rn.f16.f32 %rs6, %f6;}

	// end inline asm
	mov.b32 	%r23, {%rs5, %rs6};
	st.global.u32 	[%rd17], %r23;
	add.s32 	%r24, %r24, %r4;
	setp.lt.u32 	%p3, %r24, %r1;
	@%p3 bra 	$L__BB1_2;
$L__BB1_3:
	ret;

}
	// .globl	_Z24fused_rope_i_bf16_kernelP14__nv_bfloat162S0_PK13__nv_bfloat16S3_PKljjjj
.visible .entry _Z24fused_rope_i_bf16_kernelP14__nv_bfloat162S0_PK13__nv_bfloat16S3_PKljjjj(
	.param .u64 .ptr .align 1 _Z24fused_rope_i_bf16_kernelP14__nv_bfloat162S0_PK13__nv_bfloat16S3_PKljjjj_param_0,
	.param .u64 .ptr .align 1 _Z24fused_rope_i_bf16_kernelP14__nv_bfloat162S0_PK13__nv_bfloat16S3_PKljjjj_param_1,
	.param .u64 .ptr .align 1 _Z24fused_rope_i_bf16_kernelP14__nv_bfloat162S0_PK13__nv_bfloat16S3_PKljjjj_param_2,
	.param .u64 .ptr .align 1 _Z24fused_rope_i_bf16_kernelP14__nv_bfloat162S0_PK13__nv_bfloat16S3_PKljjjj_param_3,
	.param .u64 .ptr .align 1 _Z24fused_rope_i_bf16_kernelP14__nv_bfloat162S0_PK13__nv_bfloat16S3_PKljjjj_param_4,
	.param .u32 _Z24fused_rope_i_bf16_kernelP14__nv_bfloat162S0_PK13__nv_bfloat16S3_PKljjjj_param_5,
	.param .u32 _Z24fused_rope_i_bf16_kernelP14__nv_bfloat162S0_PK13__nv_bfloat16S3_PKljjjj_param_6,
	.param .u32 _Z24fused_rope_i_bf16_kernelP14__nv_bfloat162S0_PK13__nv_bfloat16S3_PKljjjj_param_7,
	.param .u32 _Z24fused_rope_i_bf16_kernelP14__nv_bfloat162S0_PK13__nv_bfloat16S3_PKljjjj_param_8
)
.maxntid 128
{
	.reg .pred 	%p<4>;
	.reg .b16 	%rs<19>;
	.reg .b32 	%r<25>;
	.reg .b64 	%rd<18>;

	ld.param.u64 	%rd4, [_Z24fused_rope_i_bf16_kernelP14__nv_bfloat162S0_PK13__nv_bfloat16S3_PKljjjj_param_0];
	ld.param.u64 	%rd5, [_Z24fused_rope_i_bf16_kernelP14__nv_bfloat162S0_PK13__nv_bfloat16S3_PKljjjj_param_1];
	ld.param.u64 	%rd6, [_Z24fused_rope_i_bf16_kernelP14__nv_bfloat162S0_PK13__nv_bfloat16S3_PKljjjj_param_2];
	ld.param.u64 	%rd7, [_Z24fused_rope_i_bf16_kernelP14__nv_bfloat162S0_PK13__nv_bfloat16S3_PKljjjj_param_3];
	ld.param.u64 	%rd8, [_Z24fused_rope_i_bf16_kernelP14__nv_bfloat162S0_PK13__nv_bfloat16S3_PKljjjj_param_4];
	ld.param.u32 	%r7, [_Z24fused_rope_i_bf16_kernelP14__nv_bfloat162S0_PK13__nv_bfloat16S3_PKljjjj_param_5];
	ld.param.u32 	%r10, [_Z24fused_rope_i_bf16_kernelP14__nv_bfloat162S0_PK13__nv_bfloat16S3_PKljjjj_param_6];
	ld.param.u32 	%r8, [_Z24fused_rope_i_bf16_kernelP14__nv_bfloat162S0_PK13__nv_bfloat16S3_PKljjjj_param_7];
	ld.param.u32 	%r9, [_Z24fused_rope_i_bf16_kernelP14__nv_bfloat162S0_PK13__nv_bfloat16S3_PKljjjj_param_8];
	add.s32 	%r1, %r10, %r7;
	mov.u32 	%r11, %ctaid.x;
	mov.u32 	%r2, %ntid.x;
	mov.u32 	%r12, %tid.x;
	mad.lo.s32 	%r24, %r11, %r2, %r12;
	setp.ge.u32 	%p1, %r24, %r1;
	@%p1 bra 	$L__BB2_3;
	mov.u32 	%r13, %nctaid.x;
	mul.lo.s32 	%r4, %r13, %r2;
	cvta.to.global.u64 	%rd1, %rd8;
	cvta.to.global.u64 	%rd2, %rd6;
	cvta.to.global.u64 	%rd3, %rd7;
$L__BB2_2:
	setp.lt.u32 	%p2, %r24, %r7;
	selp.b32 	%r14, 0, %r7, %p2;
	sub.s32 	%r15, %r24, %r14;
	div.u32 	%r16, %r15, %r9;
	mul.lo.s32 	%r17, %r16, %r9;
	sub.s32 	%r18, %r15, %r17;
	rem.u32 	%r19, %r16, %r8;
	mul.wide.u32 	%rd9, %r19, 8;
	add.s64 	%rd10, %rd1, %rd9;
	ld.global.nc.u32 	%r20, [%rd10];
	mad.lo.s32 	%r21, %r9, %r20, %r18;
	mul.wide.u32 	%rd11, %r21, 2;
	add.s64 	%rd12, %rd2, %rd11;
	ld.global.nc.u16 	%rs3, [%rd12];
	add.s64 	%rd13, %rd3, %rd11;
	ld.global.nc.u16 	%rs6, [%rd13];
	selp.b64 	%rd14, %rd4, %rd5, %p2;
	cvta.to.global.u64 	%rd15, %rd14;
	mul.wide.u32 	%rd16, %r15, 4;
	add.s64 	%rd17, %rd15, %rd16;
	ld.global.u32 	%r22, [%rd17];
	mov.b32 	{%rs2, %rs5}, %r22;
	// begin inline asm
	{ mul.bf16 %rs1,%rs2,%rs3; }

	// end inline asm
	// begin inline asm
	{ mul.bf16 %rs4,%rs5,%rs6; }

	// end inline asm
	// begin inline asm
	{ sub.bf16 %rs7,%rs1,%rs4; }

	// end inline asm
	// begin inline asm
	{ mul.bf16 %rs10,%rs2,%rs6; }

	// end inline asm
	// begin inline asm
	{ mul.bf16 %rs13,%rs5,%rs3; }

	// end inline asm
	// begin inline asm
	{ add.bf16 %rs16,%rs10,%rs13; }

	// end inline asm
	mov.b32 	%r23, {%rs7, %rs16};
	st.global.u32 	[%rd17], %r23;
	add.s32 	%r24, %r24, %r4;
	setp.lt.u32 	%p3, %r24, %r1;
	@%p3 bra 	$L__BB2_2;
$L__BB2_3:
	ret;

}
	// .globl	_Z21fused_rope_f32_kernelPfS_PKfS1_PKljjjj
.visible .entry _Z21fused_rope_f32_kernelPfS_PKfS1_PKljjjj(
	.param .u64 .ptr .align 1 _Z21fused_rope_f32_kernelPfS_PKfS1_PKljjjj_param_0,
	.param .u64 .ptr .align 1 _Z21fused_rope_f32_kernelPfS_PKfS1_PKljjjj_param_1,
	.param .u64 .ptr .align 1 _Z21fused_rope_f32_kernelPfS_PKfS1_PKljjjj_param_2,
	.param .u64 .ptr .align 1 _Z21fused_rope_f32_kernelPfS_PKfS1_PKljjjj_param_3,
	.param .u64 .ptr .align 1 _Z21fused_rope_f32_kernelPfS_PKfS1_PKljjjj_param_4,
	.param .u32 _Z21fused_rope_f32_kernelPfS_PKfS1_PKljjjj_param_5,
	.param .u32 _Z21fused_rope_f32_kernelPfS_PKfS1_PKljjjj_param_6,
	.param .u32 _Z21fused_rope_f32_kernelPfS_PKfS1_PKljjjj_param_7,
	.param .u32 _Z21fused_rope_f32_kernelPfS_PKfS1_PKljjjj_param_8
)
.maxntid 128
{
	.reg .pred 	%p<4>;
	.reg .b32 	%r<33>;
	.reg .b32 	%f<10>;
	.reg .b64 	%rd<20>;

	ld.param.u64 	%rd4, [_Z21fused_rope_f32_kernelPfS_PKfS1_PKljjjj_param_0];
	ld.param.u64 	%rd5, [_Z21fused_rope_f32_kernelPfS_PKfS1_PKljjjj_param_1];
	ld.param.u64 	%rd6, [_Z21fused_rope_f32_kernelPfS_PKfS1_PKljjjj_param_2];
	ld.param.u64 	%rd7, [_Z21fused_rope_f32_kernelPfS_PKfS1_PKljjjj_param_3];
	ld.param.u64 	%rd8, [_Z21fused_rope_f32_kernelPfS_PKfS1_PKljjjj_param_4];
	ld.param.u32 	%r12, [_Z21fused_rope_f32_kernelPfS_PKfS1_PKljjjj_param_5];
	ld.param.u32 	%r13, [_Z21fused_rope_f32_kernelPfS_PKfS1_PKljjjj_param_6];
	ld.param.u32 	%r10, [_Z21fused_rope_f32_kernelPfS_PKfS1_PKljjjj_param_7];
	ld.param.u32 	%r11, [_Z21fused_rope_f32_kernelPfS_PKfS1_PKljjjj_param_8];
	shr.u32 	%r1, %r11, 1;
	mul.lo.s32 	%r14, %r10, %r12;
	mul.lo.s32 	%r2, %r14, %r1;
	mul.lo.s32 	%r15, %r10, %r13;
	mad.lo.s32 	%r3, %r15, %r1, %r2;
	mov.u32 	%r16, %ctaid.x;
	mov.u32 	%r4, %ntid.x;
	mov.u32 	%r17, %tid.x;
	mad.lo.s32 	%r32, %r16, %r4, %r17;
	setp.ge.u32 	%p1, %r32, %r3;
	@%p1 bra 	$L__BB3_3;
	mul.lo.s32 	%r6, %r1, %r10;
	mov.u32 	%r18, %nctaid.x;
	mul.lo.s32 	%r7, %r18, %r4;
	cvta.to.global.u64 	%rd1, %rd8;
	cvta.to.global.u64 	%rd2, %rd6;
	cvta.to.global.u64 	%rd3, %rd7;
$L__BB3_2:
	setp.lt.u32 	%p2, %r32, %r2;
	selp.b32 	%r19, 0, %r2, %p2;
	sub.s32 	%r20, %r32, %r19;
	div.u32 	%r21, %r20, %r6;
	mul.lo.s32 	%r22, %r21, %r6;
	sub.s32 	%r23, %r20, %r22;
	div.u32 	%r24, %r23, %r1;
	mul.lo.s32 	%r25, %r24, %r1;
	sub.s32 	%r26, %r23, %r25;
	mul.wide.u32 	%rd9, %r24, 8;
	add.s64 	%rd10, %rd1, %rd9;
	ld.global.nc.u32 	%r27, [%rd10];
	mad.lo.s32 	%r28, %r1, %r27, %r26;
	mul.wide.u32 	%rd11, %r28, 4;
	add.s64 	%rd12, %rd2, %rd11;
	ld.global.nc.f32 	%f1, [%rd12];
	add.s64 	%rd13, %rd3, %rd11;
	ld.global.nc.f32 	%f2, [%rd13];
	mad.lo.s32 	%r29, %r21, %r10, %r24;
	mad.lo.s32 	%r30, %r29, %r11, %r26;
	add.s32 	%r31, %r30, %r1;
	selp.b64 	%rd14, %rd4, %rd5, %p2;
	cvta.to.global.u64 	%rd15, %rd14;
	mul.wide.u32 	%rd16, %r30, 4;
	add.s64 	%rd17, %rd15, %rd16;
	ld.global.f32 	%f3, [%rd17];
	mul.wide.u32 	%rd18, %r31, 4;
	add.s64 	%rd19, %rd15, %rd18;
	ld.global.f32 	%f4, [%rd19];
	mul.f32 	%f5, %f1, %f3;
	mul.f32 	%f6, %f2, %f4;
	sub.f32 	%f7, %f5, %f6;
	st.global.f32 	[%rd17], %f7;
	mul.f32 	%f8, %f1, %f4;
	fma.rn.f32 	%f9, %f2, %f3, %f8;
	st.global.f32 	[%rd19], %f9;
	add.s32 	%r32, %r32, %r7;
	setp.lt.u32 	%p3, %r32, %r3;
	@%p3 bra 	$L__BB3_2;
$L__BB3_3:
	ret;

}
	// .globl	_Z21fused_rope_f16_kernelP6__halfS0_PKS_S2_PKljjjj
.visible .entry _Z21fused_rope_f16_kernelP6__halfS0_PKS_S2_PKljjjj(
	.param .u64 .ptr .align 1 _Z21fused_rope_f16_kernelP6__halfS0_PKS_S2_PKljjjj_param_0,
	.param .u64 .ptr .align 1 _Z21fused_rope_f16_kernelP6__halfS0_PKS_S2_PKljjjj_param_1,
	.param .u64 .ptr .align 1 _Z21fused_rope_f16_kernelP6__halfS0_PKS_S2_PKljjjj_param_2,
	.param .u64 .ptr .align 1 _Z21fused_rope_f16_kernelP6__halfS0_PKS_S2_PKljjjj_param_3,
	.param .u64 .ptr .align 1 _Z21fused_rope_f16_kernelP6__halfS0_PKS_S2_PKljjjj_param_4,
	.param .u32 _Z21fused_rope_f16_kernelP6__halfS0_PKS_S2_PKljjjj_param_5,
	.param .u32 _Z21fused_rope_f16_kernelP6__halfS0_PKS_S2_PKljjjj_param_6,
	.param .u32 _Z21fused_rope_f16_kernelP6__halfS0_PKS_S2_PKljjjj_param_7,
	.param .u32 _Z21fused_rope_f16_kernelP6__halfS0_PKS_S2_PKljjjj_param_8
)
.maxntid 128
{
	.reg .pred 	%p<4>;
	.reg .b16 	%rs<7>;
	.reg .b32 	%r<33>;
	.reg .b32 	%f<10>;
	.reg .b64 	%rd<20>;

	ld.param.u64 	%rd4, [_Z21fused_rope_f16_kernelP6__halfS0_PKS_S2_PKljjjj_param_0];
	ld.param.u64 	%rd5, [_Z21fused_rope_f16_kernelP6__halfS0_PKS_S2_PKljjjj_param_1];
	ld.param.u64 	%rd6, [_Z21fused_rope_f16_kernelP6__halfS0_PKS_S2_PKljjjj_param_2];
	ld.param.u64 	%rd7, [_Z21fused_rope_f16_kernelP6__halfS0_PKS_S2_PKljjjj_param_3];
	ld.param.u64 	%rd8, [_Z21fused_rope_f16_kernelP6__halfS0_PKS_S2_PKljjjj_param_4];
	ld.param.u32 	%r12, [_Z21fused_rope_f16_kernelP6__halfS0_PKS_S2_PKljjjj_param_5];
	ld.param.u32 	%r13, [_Z21fused_rope_f16_kernelP6__halfS0_PKS_S2_PKljjjj_param_6];
	ld.param.u32 	%r10, [_Z21fused_rope_f16_kernelP6__halfS0_PKS_S2_PKljjjj_param_7];
	ld.param.u32 	%r11, [_Z21fused_rope_f16_kernelP6__halfS0_PKS_S2_PKljjjj_param_8];
	shr.u32 	%r1, %r11, 1;
	mul.lo.s32 	%r14, %r10, %r12;
	mul.lo.s32 	%r2, %r14, %r1;
	mul.lo.s32 	%r15, %r10, %r13;
	mad.lo.s32 	%r3, %r15, %r1, %r2;
	mov.u32 	%r16, %ctaid.x;
	mov.u32 	%r4, %ntid.x;
	mov.u32 	%r17, %tid.x;
	mad.lo.s32 	%r32, %r16, %r4, %r17;
	setp.ge.u32 	%p1, %r32, %r3;
	@%p1 bra 	$L__BB4_3;
	mul.lo.s32 	%r6, %r1, %r10;
	mov.u32 	%r18, %nctaid.x;
	mul.lo.s32 	%r7, %r18, %r4;
	cvta.to.global.u64 	%rd1, %rd8;
	cvta.to.global.u64 	%rd2, %rd6;
	cvta.to.global.u64 	%rd3, %rd7;
$L__BB4_2:
	setp.lt.u32 	%p2, %r32, %r2;
	selp.b32 	%r19, 0, %r2, %p2;
	sub.s32 	%r20, %r32, %r19;
	div.u32 	%r21, %r20, %r6;
	mul.lo.s32 	%r22, %r21, %r6;
	sub.s32 	%r23, %r20, %r22;
	div.u32 	%r24, %r23, %r1;
	mul.lo.s32 	%r25, %r24, %r1;
	sub.s32 	%r26, %r23, %r25;
	mul.wide.u32 	%rd9, %r24, 8;
	add.s64 	%rd10, %rd1, %rd9;
	ld.global.nc.u32 	%r27, [%rd10];
	mad.lo.s32 	%r28, %r1, %r27, %r26;
	mul.wide.u32 	%rd11, %r28, 2;
	add.s64 	%rd12, %rd2, %rd11;
	ld.global.nc.u16 	%rs1, [%rd12];
	// begin inline asm
	{  cvt.f32.f16 %f1, %rs1;}

	// end inline asm
	add.s64 	%rd13, %rd3, %rd11;
	ld.global.nc.u16 	%rs2, [%rd13];
	// begin inline asm
	{  cvt.f32.f16 %f2, %rs2;}

	// end inline asm
	mad.lo.s32 	%r29, %r21, %r10, %r24;
	mad.lo.s32 	%r30, %r29, %r11, %r26;
	add.s32 	%r31, %r30, %r1;
	selp.b64 	%rd14, %rd4, %rd5, %p2;
	cvta.to.global.u64 	%rd15, %rd14;
	mul.wide.u32 	%rd16, %r30, 2;
	add.s64 	%rd17, %rd15, %rd16;
	ld.global.u16 	%rs3, [%rd17];
	// begin inline asm
	{  cvt.f32.f16 %f3, %rs3;}

	// end inline asm
	mul.wide.u32 	%rd18, %r31, 2;
	add.s64 	%rd19, %rd15, %rd18;
	ld.global.u16 	%rs4, [%rd19];
	// begin inline asm
	{  cvt.f32.f16 %f4, %rs4;}

	// end inline asm
	mul.f32 	%f7, %f1, %f3;
	mul.f32 	%f8, %f2, %f4;
	sub.f32 	%f5, %f7, %f8;
	// begin inline asm
	{  cvt.rn.f16.f32 %rs5, %f5;}

	// end inline asm
	st.global.u16 	[%rd17], %rs5;
	mul.f32 	%f9, %f1, %f4;
	fma.rn.f32 	%f6, %f2, %f3, %f9;
	// begin inline asm
	{  cvt.rn.f16.f32 %rs6, %f6;}

	// end inline asm
	st.global.u16 	[%rd19], %rs6;
	add.s32 	%r32, %r32, %r7;
	setp.lt.u32 	%p3, %r32, %r3;
	@%p3 bra 	$L__BB4_2;
$L__BB4_3:
	ret;

}
	// .globl	_Z22fused_rope_bf16_kernelP13__nv_bfloat16S0_PKS_S2_PKljjjj
.visible .entry _Z22fused_rope_bf16_kernelP13__nv_bfloat16S0_PKS_S2_PKljjjj(
	.param .u64 .ptr .align 1 _Z22fused_rope_bf16_kernelP13__nv_bfloat16S0_PKS_S2_PKljjjj_param_0,
	.param .u64 .ptr .align 1 _Z22fused_rope_bf16_kernelP13__nv_bfloat16S0_PKS_S2_PKljjjj_param_1,
	.param .u64 .ptr .align 1 _Z22fused_rope_bf16_kernelP13__nv_bfloat16S0_PKS_S2_PKljjjj_param_2,
	.param .u64 .ptr .align 1 _Z22fused_rope_bf16_kernelP13__nv_bfloat16S0_PKS_S2_PKljjjj_param_3,
	.param .u64 .ptr .align 1 _Z22fused_rope_bf16_kernelP13__nv_bfloat16S0_PKS_S2_PKljjjj_param_4,
	.param .u32 _Z22fused_rope_bf16_kernelP13__nv_bfloat16S0_PKS_S2_PKljjjj_param_5,
	.param .u32 _Z22fused_rope_bf16_kernelP13__nv_bfloat16S0_PKS_S2_PKljjjj_param_6,
	.param .u32 _Z22fused_rope_bf16_kernelP13__nv_bfloat16S0_PKS_S2_PKljjjj_param_7,
	.param .u32 _Z22fused_rope_bf16_kernelP13__nv_bfloat16S0_PKS_S2_PKljjjj_param_8
)
.maxntid 128
{
	.reg .pred 	%p<4>;
	.reg .b16 	%rs<19>;
	.reg .b32 	%r<33>;
	.reg .b64 	%rd<20>;

	ld.param.u64 	%rd4, [_Z22fused_rope_bf16_kernelP13__nv_bfloat16S0_PKS_S2_PKljjjj_param_0];
	ld.param.u64 	%rd5, [_Z22fused_rope_bf16_kernelP13__nv_bfloat16S0_PKS_S2_PKljjjj_param_1];
	ld.param.u64 	%rd6, [_Z22fused_rope_bf16_kernelP13__nv_bfloat16S0_PKS_S2_PKljjjj_param_2];
	ld.param.u64 	%rd7, [_Z22fused_rope_bf16_kernelP13__nv_bfloat16S0_PKS_S2_PKljjjj_param_3];
	ld.param.u64 	%rd8, [_Z22fused_rope_bf16_kernelP13__nv_bfloat16S0_PKS_S2_PKljjjj_param_4];
	ld.param.u32 	%r12, [_Z22fused_rope_bf16_kernelP13__nv_bfloat16S0_PKS_S2_PKljjjj_param_5];
	ld.param.u32 	%r13, [_Z22fused_rope_bf16_kernelP13__nv_bfloat16S0_PKS_S2_PKljjjj_param_6];
	ld.param.u32 	%r10, [_Z22fused_rope_bf16_kernelP13__nv_bfloat16S0_PKS_S2_PKljjjj_param_7];
	ld.param.u32 	%r11, [_Z22fused_rope_bf16_kernelP13__nv_bfloat16S0_PKS_S2_PKljjjj_param_8];
	shr.u32 	%r1, %r11, 1;
	mul.lo.s32 	%r14, %r10, %r12;
	mul.lo.s32 	%r2, %r14, %r1;
	mul.lo.s32 	%r15, %r10, %r13;
	mad.lo.s32 	%r3, %r15, %r1, %r2;
	mov.u32 	%r16, %ctaid.x;
	mov.u32 	%r4, %ntid.x;
	mov.u32 	%r17, %tid.x;
	mad.lo.s32 	%r32, %r16, %r4, %r17;
	setp.ge.u32 	%p1, %r32, %r3;
	@%p1 bra 	$L__BB5_3;
	mul.lo.s32 	%r6, %r1, %r10;
	mov.u32 	%r18, %nctaid.x;
	mul.lo.s32 	%r7, %r18, %r4;
	cvta.to.global.u64 	%rd1, %rd8;
	cvta.to.global.u64 	%rd2, %rd6;
	cvta.to.global.u64 	%rd3, %rd7;
$L__BB5_2:
	setp.lt.u32 	%p2, %r32, %r2;
	selp.b32 	%r19, 0, %r2, %p2;
	sub.s32 	%r20, %r32, %r19;
	div.u32 	%r21, %r20, %r6;
	mul.lo.s32 	%r22, %r21, %r6;
	sub.s32 	%r23, %r20, %r22;
	div.u32 	%r24, %r23, %r1;
	mul.lo.s32 	%r25, %r24, %r1;
	sub.s32 	%r26, %r23, %r25;
	mul.wide.u32 	%rd9, %r24, 8;
	add.s64 	%rd10, %rd1, %rd9;
	ld.global.nc.u32 	%r27, [%rd10];
	mad.lo.s32 	%r28, %r1, %r27, %r26;
	mul.wide.u32 	%rd11, %r28, 2;
	add.s64 	%rd12, %rd2, %rd11;
	ld.global.nc.u16 	%rs3, [%rd12];
	add.s64 	%rd13, %rd3, %rd11;
	ld.global.nc.u16 	%rs6, [%rd13];
	mad.lo.s32 	%r29, %r21, %r10, %r24;
	mad.lo.s32 	%r30, %r29, %r11, %r26;
	add.s32 	%r31, %r30, %r1;
	selp.b64 	%rd14, %rd4, %rd5, %p2;
	cvta.to.global.u64 	%rd15, %rd14;
	mul.wide.u32 	%rd16, %r30, 2;
	add.s64 	%rd17, %rd15, %rd16;
	ld.global.u16 	%rs2, [%rd17];
	mul.wide.u32 	%rd18, %r31, 2;
	add.s64 	%rd19, %rd15, %rd18;
	ld.global.u16 	%rs5, [%rd19];
	// begin inline asm
	{ mul.bf16 %rs1,%rs2,%rs3; }

	// end inline asm
	// begin inline asm
	{ mul.bf16 %rs4,%rs5,%rs6; }

	// end inline asm
	// begin inline asm
	{ sub.bf16 %rs7,%rs1,%rs4; }

	// end inline asm
	st.global.u16 	[%rd17], %rs7;
	// begin inline asm
	{ mul.bf16 %rs10,%rs2,%rs6; }

	// end inline asm
	// begin inline asm
	{ mul.bf16 %rs13,%rs5,%rs3; }

	// end inline asm
	// begin inline asm
	{ add.bf16 %rs16,%rs10,%rs13; }

	// end inline asm
	st.global.u16 	[%rd19], %rs16;
	add.s32 	%r32, %r32, %r7;
	setp.lt.u32 	%p3, %r32, %r3;
	@%p3 bra 	$L__BB5_2;
$L__BB5_3:
	ret;

}


// ===== COMPILED SASS (sm_100) =====

	.target	sm_100

	.elftype	@"ET_EXEC"


//--------------------- .note.nv.tkinfo           --------------------------
	.section	.note.nv.tkinfo,"",@"SHT_NOTE"
	.sectionflags	@"SHF_NOTE_NV_TKINFO"
	.tkinfo
        /*0018*/ 	.word	0x00000002
        /*0030*/ 	.string	""
        /*0030*/ 	.string	"ptxas"
        /*0030*/ 	.string	"Cuda compilation tools, release 13.0, V13.0.88"
        /*0030*/ 	.string	"Build cuda_13.0.r13.0/compiler.36424714_0"
        /*0030*/ 	.string	"-arch sm_100 -m 64 "



//--------------------- .note.nv.cuinfo           --------------------------
	.section	.note.nv.cuinfo,"",@"SHT_NOTE"
	.sectionflags	@"SHF_NOTE_NV_CUINFO"
        /*0018*/ 	.short	0x0002
        /*001a*/ 	.short	0x0064
        /*001c*/ 	.short	0x0082
	.zero		2


//--------------------- .nv.info                  --------------------------
	.section	.nv.info,"",@"SHT_CUDA_INFO"
	.align	4


	//----- nvinfo : EIATTR_REGCOUNT
	.align		4
        /*0000*/ 	.byte	0x04, 0x2f
        /*0002*/ 	.short	(.L_1 - .L_0)
	.align		4
.L_0:
        /*0004*/ 	.word	index@(_Z23fused_rope_i_f32_kernelP6float2S0_PKfS2_PKljjjj)
        /*0008*/ 	.word	0x0000001c


	//----- nvinfo : EIATTR_FRAME_SIZE
	.align		4
.L_1:
        /*000c*/ 	.byte	0x04, 0x11
        /*000e*/ 	.short	(.L_3 - .L_2)
	.align		4
.L_2:
        /*0010*/ 	.word	index@(_Z23fused_rope_i_f32_kernelP6float2S0_PKfS2_PKljjjj)
        /*0014*/ 	.word	0x00000000


	//----- nvinfo : EIATTR_REGCOUNT
	.align		4
.L_3:
        /*0018*/ 	.byte	0x04, 0x2f
        /*001a*/ 	.short	(.L_5 - .L_4)
	.align		4
.L_4:
        /*001c*/ 	.word	index@(_Z23fused_rope_i_f16_kernelP7__half2S0_PK6__halfS3_PKljjjj)
        /*0020*/ 	.word	0x0000001d


	//----- nvinfo : EIATTR_FRAME_SIZE
	.align		4
.L_5:
        /*0024*/ 	.byte	0x04, 0x11
        /*0026*/ 	.short	(.L_7 - .L_6)
	.align		4
.L_6:
        /*0028*/ 	.word	index@(_Z23fused_rope_i_f16_kernelP7__half2S0_PK6__halfS3_PKljjjj)
        /*002c*/ 	.word	0x00000000


	//----- nvinfo : EIATTR_REGCOUNT
	.align		4
.L_7:
        /*0030*/ 	.byte	0x04, 0x2f
        /*0032*/ 	.short	(.L_9 - .L_8)
	.align		4
.L_8:
        /*0034*/ 	.word	index@(_Z24fused_rope_i_bf16_kernelP14__nv_bfloat162S0_PK13__nv_bfloat16S3_PKljjjj)
        /*0038*/ 	.word	0x0000001c


	//----- nvinfo : EIATTR_FRAME_SIZE
	.align		4
.L_9:
        /*003c*/ 	.byte	0x04, 0x11
        /*003e*/ 	.short	(.L_11 - .L_10)
	.align		4
.L_10:
        /*0040*/ 	.word	index@(_Z24fused_rope_i_bf16_kernelP14__nv_bfloat162S0_PK13__nv_bfloat16S3_PKljjjj)
        /*0044*/ 	.word	0x00000000


	//----- nvinfo : EIATTR_REGCOUNT
	.align		4
.L_11:
        /*0048*/ 	.byte	0x04, 0x2f
        /*004a*/ 	.short	(.L_13 - .L_12)
	.align		4
.L_12:
        /*004c*/ 	.word	index@(_Z21fused_rope_f32_kernelPfS_PKfS1_PKljjjj)
        /*0050*/ 	.word	0x00000020


	//----- nvinfo : EIATTR_FRAME_SIZE
	.align		4
.L_13:
        /*0054*/ 	.byte	0x04, 0x11
        /*0056*/ 	.short	(.L_15 - .L_14)
	.align		4
.L_14:
        /*0058*/ 	.word	index@(_Z21fused_rope_f32_kernelPfS_PKfS1_PKljjjj)
        /*005c*/ 	.word	0x00000000


	//----- nvinfo : EIATTR_REGCOUNT
	.align		4
.L_15:
        /*0060*/ 	.byte	0x04, 0x2f
        /*0062*/ 	.short	(.L_17 - .L_16)
	.align		4
.L_16:
        /*0064*/ 	.word	index@(_Z21fused_rope_f16_kernelP6__halfS0_PKS_S2_PKljjjj)
        /*0068*/ 	.word	0x0000001f


	//----- nvinfo : EIATTR_FRAME_SIZE
	.align		4
.L_17:
        /*006c*/ 	.byte	0x04, 0x11
        /*006e*/ 	.short	(.L_19 - .L_18)
	.align		4
.L_18:
        /*0070*/ 	.word	index@(_Z21fused_rope_f16_kernelP6__halfS0_PKS_S2_PKljjjj)
        /*0074*/ 	.word	0x00000000


	//----- nvinfo : EIATTR_REGCOUNT
	.align		4
.L_19:
        /*0078*/ 	.byte	0x04, 0x2f
        /*007a*/ 	.short	(.L_21 - .L_20)
	.align		4
.L_20:
        /*007c*/ 	.word	index@(_Z22fused_rope_bf16_kernelP13__nv_bfloat16S0_PKS_S2_PKljjjj)
        /*0080*/ 	.word	0x0000001e


	//----- nvinfo : EIATTR_FRAME_SIZE
	.align		4
.L_21:
        /*0084*/ 	.byte	0x04, 0x11
        /*0086*/ 	.short	(.L_23 - .L_22)
	.align		4
.L_22:
        /*0088*/ 	.word	index@(_Z22fused_rope_bf16_kernelP13__nv_bfloat16S0_PKS_S2_PKljjjj)
        /*008c*/ 	.word	0x00000000


	//----- nvinfo : EIATTR_MIN_STACK_SIZE
	.align		4
.L_23:
        /*0090*/ 	.byte	0x04, 0x12
        /*0092*/ 	.short	(.L_25 - .L_24)
	.align		4
.L_24:
        /*0094*/ 	.word	index@(_Z22fused_rope_bf16_kernelP13__nv_bfloat16S0_PKS_S2_PKljjjj)
        /*0098*/ 	.word	0x00000000


	//----- nvinfo : EIATTR_MIN_STACK_SIZE
	.align		4
.L_25:
        /*009c*/ 	.byte	0x04, 0x12
        /*009e*/ 	.short	(.L_27 - .L_26)
	.align		4
.L_26:
        /*00a0*/ 	.word	index@(_Z21fused_rope_f16_kernelP6__halfS0_PKS_S2_PKljjjj)
        /*00a4*/ 	.word	0x00000000


	//----- nvinfo : EIATTR_MIN_STACK_SIZE
	.align		4
.L_27:
        /*00a8*/ 	.byte	0x04, 0x12
        /*00aa*/ 	.short	(.L_29 - .L_28)
	.align		4
.L_28:
        /*00ac*/ 	.word	index@(_Z21fused_rope_f32_kernelPfS_PKfS1_PKljjjj)
        /*00b0*/ 	.word	0x00000000


	//----- nvinfo : EIATTR_MIN_STACK_SIZE
	.align		4
.L_29:
        /*00b4*/ 	.byte	0x04, 0x12
        /*00b6*/ 	.short	(.L_31 - .L_30)
	.align		4
.L_30:
        /*00b8*/ 	.word	index@(_Z24fused_rope_i_bf16_kernelP14__nv_bfloat162S0_PK13__nv_bfloat16S3_PKljjjj)
        /*00bc*/ 	.word	0x00000000


	//----- nvinfo : EIATTR_MIN_STACK_SIZE
	.align		4
.L_31:
        /*00c0*/ 	.byte	0x04, 0x12
        /*00c2*/ 	.short	(.L_33 - .L_32)
	.align		4
.L_32:
        /*00c4*/ 	.word	index@(_Z23fused_rope_i_f16_kernelP7__half2S0_PK6__halfS3_PKljjjj)
        /*00c8*/ 	.word	0x00000000


	//----- nvinfo : EIATTR_MIN_STACK_SIZE
	.align		4
.L_33:
        /*00cc*/ 	.byte	0x04, 0x12
        /*00ce*/ 	.short	(.L_35 - .L_34)
	.align		4
.L_34:
        /*00d0*/ 	.word	index@(_Z23fused_rope_i_f32_kernelP6float2S0_PKfS2_PKljjjj)
        /*00d4*/ 	.word	0x00000000
.L_35:


//--------------------- .nv.compat                --------------------------
	.section	.nv.compat,"",@"SHT_CUDA_COMPAT_INFO"
	.align	4
        /*0000*/ 	.byte	0x02, 0x09, 0x00, 0x00, 0x02, 0x02, 0x01, 0x00, 0x02, 0x05, 0x05, 0x00, 0x03, 0x07, 0x01, 0x01
        /*0010*/ 	.byte	0x02, 0x03, 0x00, 0x00, 0x02, 0x06, 0x01, 0x00, 0x04, 0x0b, 0x08, 0x00, 0x09, 0x00, 0x00, 0x00
        /*0020*/ 	.byte	0x00, 0x00, 0x00, 0x00


//--------------------- .nv.info._Z22fused_rope_bf16_kernelP13__nv_bfloat16S0_PKS_S2_PKljjjj --------------------------
	.section	.nv.info._Z22fused_rope_bf16_kernelP13__nv_bfloat16S0_PKS_S2_PKljjjj,"",@"SHT_CUDA_INFO"
	.sectionflags	@""
	.align	4


	//----- nvinfo : EIATTR_CUDA_API_VERSION
	.align		4
        /*0000*/ 	.byte	0x04, 0x37
        /*0002*/ 	.short	(.L_37 - .L_36)
.L_36:
        /*0004*/ 	.word	0x00000082


	//----- nvinfo : EIATTR_KPARAM_INFO
	.align		4
.L_37:
        /*0008*/ 	.byte	0x04, 0x17
        /*000a*/ 	.short	(.L_39 - .L_38)
.L_38:
        /*000c*/ 	.word	0x00000000
        /*0010*/ 	.short	0x0008
        /*0012*/ 	.short	0x0034
        /*0014*/ 	.byte	0x00, 0xf0, 0x11, 0x00


	//----- nvinfo : EIATTR_KPARAM_INFO
	.align		4
.L_39:
        /*0018*/ 	.byte	0x04, 0x17
        /*001a*/ 	.short	(.L_41 - .L_40)
.L_40:
        /*001c*/ 	.word	0x00000000
        /*0020*/ 	.short	0x0007
        /*0022*/ 	.short	0x0030
        /*0024*/ 	.byte	0x00, 0xf0, 0x11, 0x00


	//----- nvinfo : EIATTR_KPARAM_INFO
	.align		4
.L_41:
        /*0028*/ 	.byte	0x04, 0x17
        /*002a*/ 	.short	(.L_43 - .L_42)
.L_42:
        /*002c*/ 	.word	0x00000000
        /*0030*/ 	.short	0x0006
        /*0032*/ 	.short	0x002c
        /*0034*/ 	.byte	0x00, 0xf0, 0x11, 0x00


	//----- nvinfo : EIATTR_KPARAM_INFO
	.align		4
.L_43:
        /*0038*/ 	.byte	0x04, 0x17
        /*003a*/ 	.short	(.L_45 - .L_44)
.L_44:
        /*003c*/ 	.word	0x00000000
        /*0040*/ 	.short	0x0005
        /*0042*/ 	.short	0x0028
        /*0044*/ 	.byte	0x00, 0xf0, 0x11, 0x00


	//----- nvinfo : EIATTR_KPARAM_INFO
	.align		4
.L_45:
        /*0048*/ 	.byte	0x04, 0x17
        /*004a*/ 	.short	(.L_47 - .L_46)
.L_46:
        /*004c*/ 	.word	0x00000000
        /*0050*/ 	.short	0x0004
        /*0052*/ 	.short	0x0020
        /*0054*/ 	.byte	0x00, 0xf5, 0x21, 0x00


	//----- nvinfo : EIATTR_KPARAM_INFO
	.align		4
.L_47:
        /*0058*/ 	.byte	0x04, 0x17
        /*005a*/ 	.short	(.L_49 - .L_48)
.L_48:
        /*005c*/ 	.word	0x00000000
        /*0060*/ 	.short	0x0003
        /*0062*/ 	.short	0x0018
        /*0064*/ 	.byte	0x00, 0xf5, 0x21, 0x00


	//----- nvinfo : EIATTR_KPARAM_INFO
	.align		4
.L_49:
        /*0068*/ 	.byte	0x04, 0x17
        /*006a*/ 	.short	(.L_51 - .L_50)
.L_50:
        /*006c*/ 	.word	0x00000000
        /*0070*/ 	.short	0x0002
        /*0072*/ 	.short	0x0010
        /*0074*/ 	.byte	0x00, 0xf5, 0x21, 0x00


	//----- nvinfo : EIATTR_KPARAM_INFO
	.align		4
.L_51:
        /*0078*/ 	.byte	0x04, 0x17
        /*007a*/ 	.short	(.L_53 - .L_52)
.L_52:
        /*007c*/ 	.word	0x00000000
        /*0080*/ 	.short	0x0001
        /*0082*/ 	.short	0x0008
        /*0084*/ 	.byte	0x00, 0xf5, 0x21, 0x00


	//----- nvinfo : EIATTR_KPARAM_INFO
	.align		4
.L_53:
        /*0088*/ 	.byte	0x04, 0x17
        /*008a*/ 	.short	(.L_55 - .L_54)
.L_54:
        /*008c*/ 	.word	0x00000000
        /*0090*/ 	.short	0x0000
        /*0092*/ 	.short	0x0000
        /*0094*/ 	.byte	0x00, 0xf5, 0x21, 0x00


	//----- nvinfo : EIATTR_SPARSE_MMA_MASK
	.align		4
.L_55:
        /*0098*/ 	.byte	0x03, 0x50
        /*009a*/ 	.short	0x0000


	//----- nvinfo : EIATTR_MAXREG_COUNT
	.align		4
        /*009c*/ 	.byte	0x03, 0x1b
        /*009e*/ 	.short	0x00ff


	//----- nvinfo : EIATTR_MERCURY_ISA_VERSION
	.align		4
        /*00a0*/ 	.byte	0x03, 0x5f
        /*00a2*/ 	.short	0x0101


	//----- nvinfo : EIATTR_VRC_CTA_INIT_COUNT
	.align		4
        /*00a4*/ 	.byte	0x02, 0x4a
	.zero		1
	.zero		1


	//----- nvinfo : EIATTR_EXIT_INSTR_OFFSETS
	.align		4
        /*00a8*/ 	.byte	0x04, 0x1c
        /*00aa*/ 	.short	(.L_57 - .L_56)


	//   ....[0]....
.L_56:
        /*00ac*/ 	.word	0x000000d0


	//   ....[1]....
        /*00b0*/ 	.word	0x000005e0


	//----- nvinfo : EIATTR_MAX_THREADS
	.align		4
.L_57:
        /*00b4*/ 	.byte	0x04, 0x05
        /*00b6*/ 	.short	(.L_59 - .L_58)
.L_58:
        /*00b8*/ 	.word	0x00000080
        /*00bc*/ 	.word	0x00000001
        /*00c0*/ 	.word	0x00000001


	//----- nvinfo : EIATTR_CRS_STACK_SIZE
	.align		4
.L_59:
        /*00c4*/ 	.byte	0x04, 0x1e
        /*00c6*/ 	.short	(.L_61 - .L_60)
.L_60:
        /*00c8*/ 	.word	0x00000000


	//----- nvinfo : EIATTR_CBANK_PARAM_SIZE
	.align		4
.L_61:
        /*00cc*/ 	.byte	0x03, 0x19
        /*00ce*/ 	.short	0x0038


	//----- nvinfo : EIATTR_PARAM_CBANK
	.align		4
        /*00d0*/ 	.byte	0x04, 0x0a
        /*00d2*/ 	.short	(.L_63 - .L_62)
	.align		4
.L_62:
        /*00d4*/ 	.word	index@(.nv.constant0._Z22fused_rope_bf16_kernelP13__nv_bfloat16S0_PKS_S2_PKljjjj)
        /*00d8*/ 	.short	0x0380
        /*00da*/ 	.short	0x0038


	//----- nvinfo : EIATTR_SW_WAR
	.align		4
.L_63:
        /*00dc*/ 	.byte	0x04, 0x36
        /*00de*/ 	.short	(.L_65 - .L_64)
.L_64:
        /*00e0*/ 	.word	0x00000008
.L_65:


//--------------------- .nv.info._Z21fused_rope_f16_kernelP6__halfS0_PKS_S2_PKljjjj --------------------------
	.section	.nv.info._Z21fused_rope_f16_kernelP6__halfS0_PKS_S2_PKljjjj,"",@"SHT_CUDA_INFO"
	.sectionflags	@""
	.align	4


	//----- nvinfo : EIATTR_CUDA_API_VERSION
	.align		4
        /*0000*/ 	.byte	0x04, 0x37
        /*0002*/ 	.short	(.L_67 - .L_66)
.L_66:
        /*0004*/ 	.word	0x00000082


	//----- nvinfo : EIATTR_KPARAM_INFO
	.align		4
.L_67:
        /*0008*/ 	.byte	0x04, 0x17
        /*000a*/ 	.short	(.L_69 - .L_68)
.L_68:
        /*000c*/ 	.word	0x00000000
        /*0010*/ 	.short	0x0008
        /*0012*/ 	.short	0x0034
        /*0014*/ 	.byte	0x00, 0xf0, 0x11, 0x00


	//----- nvinfo : EIATTR_KPARAM_INFO
	.align		4
.L_69:
        /*0018*/ 	.byte	0x04, 0x17
        /*001a*/ 	.short	(.L_71 - .L_70)
.L_70:
        /*001c*/ 	.word	0x00000000
        /*0020*/ 	.short	0x0007
        /*0022*/ 	.short	0x0030
        /*0024*/ 	.byte	0x00, 0xf0, 0x11, 0x00


	//----- nvinfo : EIATTR_KPARAM_INFO
	.align		4
.L_71:
        /*0028*/ 	.byte	0x04, 0x17
        /*002a*/ 	.short	(.L_73 - .L_72)
.L_72:
        /*002c*/ 	.word	0x00000000
        /*0030*/ 	.short	0x0006
        /*0032*/ 	.short	0x002c
        /*0034*/ 	.byte	0x00, 0xf0, 0x11, 0x00


	//----- nvinfo : EIATTR_KPARAM_INFO
	.align		4
.L_73:
        /*0038*/ 	.byte	0x04, 0x17
        /*003a*/ 	.short	(.L_75 - .L_74)
.L_74:
        /*003c*/ 	.word	0x00000000
        /*0040*/ 	.short	0x0005
        /*0042*/ 	.short	0x0028
        /*0044*/ 	.byte	0x00, 0xf0, 0x11, 0x00


	//----- nvinfo : EIATTR_KPARAM_INFO
	.align		4
.L_75:
        /*0048*/ 	.byte	0x04, 0x17
        /*004a*/ 	.short	(.L_77 - .L_76)
.L_76:
        /*004c*/ 	.word	0x00000000
        /*0050*/ 	.short	0x0004
        /*0052*/ 	.short	0x0020
        /*0054*/ 	.byte	0x00, 0xf5, 0x21, 0x00


	//----- nvinfo : EIATTR_KPARAM_INFO
	.align		4
.L_77:
        /*0058*/ 	.byte	0x04, 0x17
        /*005a*/ 	.short	(.L_79 - .L_78)
.L_78:
        /*005c*/ 	.word	0x00000000
        /*0060*/ 	.short	0x0003
        /*0062*/ 	.short	0x0018
        /*0064*/ 	.byte	0x00, 0xf5, 0x21, 0x00


	//----- nvinfo : EIATTR_KPARAM_INFO
	.align		4
.L_79:
        /*0068*/ 	.byte	0x04, 0x17
        /*006a*/ 	.short	(.L_81 - .L_80)
.L_80:
        /*006c*/ 	.word	0x00000000
        /*0070*/ 	.short	0x0002
        /*0072*/ 	.short	0x0010
        /*0074*/ 	.byte	0x00, 0xf5, 0x21, 0x00


	//----- nvinfo : EIATTR_KPARAM_INFO
	.align		4
.L_81:
        /*0078*/ 	.byte	0x04, 0x17
        /*007a*/ 	.short	(.L_83 - .L_82)
.L_82:
        /*007c*/ 	.word	0x00000000
        /*0080*/ 	.short	0x0001
        /*0082*/ 	.short	0x0008
        /*0084*/ 	.byte	0x00, 0xf5, 0x21, 0x00


	//----- nvinfo : EIATTR_KPARAM_INFO
	.align		4
.L_83:
        /*0088*/ 	.byte	0x04, 0x17
        /*008a*/ 	.short	(.L_85 - .L_84)
.L_84:
        /*008c*/ 	.word	0x00000000
        /*0090*/ 	.short	0x0000
        /*0092*/ 	.short	0x0000
        /*0094*/ 	.byte	0x00, 0xf5, 0x21, 0x00


	//----- nvinfo : EIATTR_SPARSE_MMA_MASK
	.align		4
.L_85:
        /*0098*/ 	.byte	0x03, 0x50
        /*009a*/ 	.short	0x0000


	//----- nvinfo : EIATTR_MAXREG_COUNT
	.align		4
        /*009c*/ 	.byte	0x03, 0x1b
        /*009e*/ 	.short	0x00ff


	//----- nvinfo : EIATTR_MERCURY_ISA_VERSION
	.align		4
        /*00a0*/ 	.byte	0x03, 0x5f
        /*00a2*/ 	.short	0x0101


	//----- nvinfo : EIATTR_VRC_CTA_INIT_COUNT
	.align		4
        /*00a4*/ 	.byte	0x02, 0x4a
	.zero		1
	.zero		1


	//----- nvinfo : EIATTR_EXIT_INSTR_OFFSETS
	.align		4
        /*00a8*/ 	.byte	0x04, 0x1c
        /*00aa*/ 	.short	(.L_87 - .L_86)


	//   ....[0]....
.L_86:
        /*00ac*/ 	.word	0x000000d0


	//   ....[1]....
        /*00b0*/ 	.word	0x00000630


	//----- nvinfo : EIATTR_MAX_THREADS
	.align		4
.L_87:
        /*00b4*/ 	.byte	0x04, 0x05
        /*00b6*/ 	.short	(.L_89 - .L_88)
.L_88:
        /*00b8*/ 	.word	0x00000080
        /*00bc*/ 	.word	0x00000001
        /*00c0*/ 	.word	0x00000001


	//----- nvinfo : EIATTR_CRS_STACK_SIZE
	.align		4
.L_89:
        /*00c4*/ 	.byte	0x04, 0x1e
        /*00c6*/ 	.short	(.L_91 - .L_90)
.L_90:
        /*00c8*/ 	.word	0x00000000


	//----- nvinfo : EIATTR_CBANK_PARAM_SIZE
	.align		4
.L_91:
        /*00cc*/ 	.byte	0x03, 0x19
        /*00ce*/ 	.short	0x0038


	//----- nvinfo : EIATTR_PARAM_CBANK
	.align		4
        /*00d0*/ 	.byte	0x04, 0x0a
        /*00d2*/ 	.short	(.L_93 - .L_92)
	.align		4
.L_92:
        /*00d4*/ 	.word	index@(.nv.constant0._Z21fused_rope_f16_kernelP6__halfS0_PKS_S2_PKljjjj)
        /*00d8*/ 	.short	0x0380
        /*00da*/ 	.short	0x0038


	//----- nvinfo : EIATTR_SW_WAR
	.align		4
.L_93:
        /*00dc*/ 	.byte	0x04, 0x36
        /*00de*/ 	.short	(.L_95 - .L_94)
.L_94:
        /*00e0*/ 	.word	0x00000008
.L_95:


//--------------------- .nv.info._Z21fused_rope_f32_kernelPfS_PKfS1_PKljjjj --------------------------
	.section	.nv.info._Z21fused_rope_f32_kernelPfS_PKfS1_PKljjjj,"",@"SHT_CUDA_INFO"
	.sectionflags	@""
	.align	4


	//----- nvinfo : EIATTR_CUDA_API_VERSION
	.align		4
        /*0000*/ 	.byte	0x04, 0x37
        /*0002*/ 	.short	(.L_97 - .L_96)
.L_96:
        /*0004*/ 	.word	0x00000082


	//----- nvinfo : EIATTR_KPARAM_INFO
	.align		4
.L_97:
        /*0008*/ 	.byte	0x04, 0x17
        /*000a*/ 	.short	(.L_99 - .L_98)
.L_98:
        /*000c*/ 	.word	0x00000000
        /*0010*/ 	.short	0x0008
        /*0012*/ 	.short	0x0034
        /*0014*/ 	.byte	0x00, 0xf0, 0x11, 0x00


	//----- nvinfo : EIATTR_KPARAM_INFO
	.align		4
.L_99:
        /*0018*/ 	.byte	0x04, 0x17
        /*001a*/ 	.short	(.L_101 - .L_100)
.L_100:
        /*001c*/ 	.word	0x00000000
        /*0020*/ 	.short	0x0007
        /*0022*/ 	.short	0x0030
        /*0024*/ 	.byte	0x00, 0xf0, 0x11, 0x00


	//----- nvinfo : EIATTR_KPARAM_INFO
	.align		4
.L_101:
        /*0028*/ 	.byte	0x04, 0x17
        /*002a*/ 	.short	(.L_103 - .L_102)
.L_102:
        /*002c*/ 	.word	0x00000000
        /*0030*/ 	.short	0x0006
        /*0032*/ 	.short	0x002c
        /*0034*/ 	.byte	0x00, 0xf0, 0x11, 0x00


	//----- nvinfo : EIATTR_KPARAM_INFO
	.align		4
.L_103:
        /*0038*/ 	.byte	0x04, 0x17
        /*003a*/ 	.short	(.L_105 - .L_104)
.L_104:
        /*003c*/ 	.word	0x00000000
        /*0040*/ 	.short	0x0005
        /*0042*/ 	.short	0x0028
        /*0044*/ 	.byte	0x00, 0xf0, 0x11, 0x00


	//----- nvinfo : EIATTR_KPARAM_INFO
	.align		4
.L_105:
        /*0048*/ 	.byte	0x04, 0x17
        /*004a*/ 	.short	(.L_107 - .L_106)
.L_106:
        /*004c*/ 	.word	0x00000000
        /*0050*/ 	.short	0x0004
        /*0052*/ 	.short	0x0020
        /*0054*/ 	.byte	0x00, 0xf5, 0x21, 0x00


	//----- nvinfo : EIATTR_KPARAM_INFO
	.align		4
.L_107:
        /*0058*/ 	.byte	0x04, 0x17
        /*005a*/ 	.short	(.L_109 - .L_108)
.L_108:
        /*005c*/ 	.word	0x00000000
        /*0060*/ 	.short	0x0003
        /*0062*/ 	.short	0x0018
        /*0064*/ 	.byte	0x00, 0xf5, 0x21, 0x00


	//----- nvinfo : EIATTR_KPARAM_INFO
	.align		4
.L_109:
        /*0068*/ 	.byte	0x04, 0x17
        /*006a*/ 	.short	(.L_111 - .L_110)
.L_110:
        /*006c*/ 	.word	0x00000000
        /*0070*/ 	.short	0x0002
        /*0072*/ 	.short	0x0010
        /*0074*/ 	.byte	0x00, 0xf5, 0x21, 0x00


	//----- nvinfo : EIATTR_KPARAM_INFO
	.align		4
.L_111:
        /*0078*/ 	.byte	0x04, 0x17
        /*007a*/ 	.short	(.L_113 - .L_112)
.L_112:
        /*007c*/ 	.word	0x00000000
        /*0080*/ 	.short	0x0001
        /*0082*/ 	.short	0x0008
        /*0084*/ 	.byte	0x00, 0xf5, 0x21, 0x00


	//----- nvinfo : EIATTR_KPARAM_INFO
	.align		4
.L_113:
        /*0088*/ 	.byte	0x04, 0x17
        /*008a*/ 	.short	(.L_115 - .L_114)
.L_114:
        /*008c*/ 	.word	0x00000000
        /*0090*/ 	.short	0x0000
        /*0092*/ 	.short	0x0000
        /*0094*/ 	.byte	0x00, 0xf5, 0x21, 0x00


	//----- nvinfo : EIATTR_SPARSE_MMA_MASK
	.align		4
.L_115:
        /*0098*/ 	.byte	0x03, 0x50
        /*009a*/ 	.short	0x0000


	//----- nvinfo : EIATTR_MAXREG_COUNT
	.align		4
        /*009c*/ 	.byte	0x03, 0x1b
        /*009e*/ 	.short	0x00ff


	//----- nvinfo : EIATTR_MERCURY_ISA_VERSION
	.align		4
        /*00a0*/ 	.byte	0x03, 0x5f
        /*00a2*/ 	.short	0x0101


	//----- nvinfo : EIATTR_VRC_CTA_INIT_COUNT
	.align		4
        /*00a4*/ 	.byte	0x02, 0x4a
	.zero		1
	.zero		1


	//----- nvinfo : EIATTR_EXIT_INSTR_OFFSETS
	.align		4
        /*00a8*/ 	.byte	0x04, 0x1c
        /*00aa*/ 	.short	(.L_117 - .L_116)


	//   ....[0]....
.L_116:
        /*00ac*/ 	.word	0x000000d0


	//   ....[1]....
        /*00b0*/ 	.word	0x000005c0


	//----- nvinfo : EIATTR_MAX_THREADS
	.align		4
.L_117:
        /*00b4*/ 	.byte	0x04, 0x05
        /*00b6*/ 	.short	(.L_119 - .L_118)
.L_118:
        /*00b8*/ 	.word	0x00000080
        /*00bc*/ 	.word	0x00000001
        /*00c0*/ 	.word	0x00000001


	//----- nvinfo : EIATTR_CRS_STACK_SIZE
	.align		4
.L_119:
        /*00c4*/ 	.byte	0x04, 0x1e
        /*00c6*/ 	.short	(.L_121 - .L_120)
.L_120:
        /*00c8*/ 	.word	0x00000000


	//----- nvinfo : EIATTR_CBANK_PARAM_SIZE
	.align		4
.L_121:
        /*00cc*/ 	.byte	0x03, 0x19
        /*00ce*/ 	.short	0x0038


	//----- nvinfo : EIATTR_PARAM_CBANK
	.align		4
        /*00d0*/ 	.byte	0x04, 0x0a
        /*00d2*/ 	.short	(.L_123 - .L_122)
	.align		4
.L_122:
        /*00d4*/ 	.word	index@(.nv.constant0._Z21fused_rope_f32_kernelPfS_PKfS1_PKljjjj)
        /*00d8*/ 	.short	0x0380
        /*00da*/ 	.short	0x0038


	//----- nvinfo : EIATTR_SW_WAR
	.align		4
.L_123:
        /*00dc*/ 	.byte	0x04, 0x36
        /*00de*/ 	.short	(.L_125 - .L_124)
.L_124:
        /*00e0*/ 	.word	0x00000008
.L_125:


//--------------------- .nv.info._Z24fused_rope_i_bf16_kernelP14__nv_bfloat162S0_PK13__nv_bfloat16S3_PKljjjj --------------------------
	.section	.nv.info._Z24fused_rope_i_bf16_kernelP14__nv_bfloat162S0_PK13__nv_bfloat16S3_PKljjjj,"",@"SHT_CUDA_INFO"
	.sectionflags	@""
	.align	4


	//----- nvinfo : EIATTR_CUDA_API_VERSION
	.align		4
        /*0000*/ 	.byte	0x04, 0x37
        /*0002*/ 	.short	(.L_127 - .L_126)
.L_126:
        /*0004*/ 	.word	0x00000082


	//----- nvinfo : EIATTR_KPARAM_INFO
	.align		4
.L_127:
        /*0008*/ 	.byte	0x04, 0x17
        /*000a*/ 	.short	(.L_129 - .L_128)
.L_128:
        /*000c*/ 	.word	0x00000000
        /*0010*/ 	.short	0x0008
        /*0012*/ 	.short	0x0034
        /*0014*/ 	.byte	0x00, 0xf0, 0x11, 0x00


	//----- nvinfo : EIATTR_KPARAM_INFO
	.align		4
.L_129:
        /*0018*/ 	.byte	0x04, 0x17
        /*001a*/ 	.short	(.L_131 - .L_130)
.L_130:
        /*001c*/ 	.word	0x00000000
        /*0020*/ 	.short	0x0007
        /*0022*/ 	.short	0x0030
        /*0024*/ 	.byte	0x00, 0xf0, 0x11, 0x00


	//----- nvinfo : EIATTR_KPARAM_INFO
	.align		4
.L_131:
        /*0028*/ 	.byte	0x04, 0x17
        /*002a*/ 	.short	(.L_133 - .L_132)
.L_132:
        /*002c*/ 	.word	0x00000000
        /*0030*/ 	.short	0x0006
        /*0032*/ 	.short	0x002c
        /*0034*/ 	.byte	0x00, 0xf0, 0x11, 0x00


	//----- nvinfo : EIATTR_KPARAM_INFO
	.align		4
.L_133:
        /*0038*/ 	.byte	0x04, 0x17
        /*003a*/ 	.short	(.L_135 - .L_134)
.L_134:
        /*003c*/ 	.word	0x00000000
        /*0040*/ 	.short	0x0005
        /*0042*/ 	.short	0x0028
        /*0044*/ 	.byte	0x00, 0xf0, 0x11, 0x00


	//----- nvinfo : EIATTR_KPARAM_INFO
	.align		4
.L_135:
        /*0048*/ 	.byte	0x04, 0x17
        /*004a*/ 	.short	(.L_137 - .L_136)
.L_136:
        /*004c*/ 	.word	0x00000000
        /*0050*/ 	.short	0x0004
        /*0052*/ 	.short	0x0020
        /*0054*/ 	.byte	0x00, 0xf5, 0x21, 0x00


	//----- nvinfo : EIATTR_KPARAM_INFO
	.align		4
.L_137:
        /*0058*/ 	.byte	0x04, 0x17
        /*005a*/ 	.short	(.L_139 - .L_138)
.L_138:
        /*005c*/ 	.word	0x00000000
        /*0060*/ 	.short	0x0003
        /*0062*/ 	.short	0x0018
        /*0064*/ 	.byte	0x00, 0xf5, 0x21, 0x00


	//----- nvinfo : EIATTR_KPARAM_INFO
	.align		4
.L_139:
        /*0068*/ 	.byte	0x04, 0x17
        /*006a*/ 	.short	(.L_141 - .L_140)
.L_140:
        /*006c*/ 	.word	0x00000000
        /*0070*/ 	.short	0x0002
        /*0072*/ 	.short	0x0010
        /*0074*/ 	.byte	0x00, 0xf5, 0x21, 0x00


	//----- nvinfo : EIATTR_KPARAM_INFO
	.align		4
.L_141:
        /*0078*/ 	.byte	0x04, 0x17
        /*007a*/ 	.short	(.L_143 - .L_142)
.L_142:
        /*007c*/ 	.word	0x00000000
        /*0080*/ 	.short	0x0001
        /*0082*/ 	.short	0x0008
        /*0084*/ 	.byte	0x00, 0xf5, 0x21, 0x00


	//----- nvinfo : EIATTR_KPARAM_INFO
	.align		4
.L_143:
        /*0088*/ 	.byte	0x04, 0x17
        /*008a*/ 	.short	(.L_145 - .L_144)
.L_144:
        /*008c*/ 	.word	0x00000000
        /*0090*/ 	.short	0x0000
        /*0092*/ 	.short	0x0000
        /*0094*/ 	.byte	0x00, 0xf5, 0x21, 0x00


	//----- nvinfo : EIATTR_SPARSE_MMA_MASK
	.align		4
.L_145:
        /*0098*/ 	.byte	0x03, 0x50
        /*009a*/ 	.short	0x0000


	//----- nvinfo : EIATTR_MAXREG_COUNT
	.align		4
        /*009c*/ 	.byte	0x03, 0x1b
        /*009e*/ 	.short	0x00ff


	//----- nvinfo : EIATTR_MERCURY_ISA_VERSION
	.align		4
        /*00a0*/ 	.byte	0x03, 0x5f
        /*00a2*/ 	.short	0x0101


	//----- nvinfo : EIATTR_VRC_CTA_INIT_COUNT
	.align		4
        /*00a4*/ 	.byte	0x02, 0x4a
	.zero		1
	.zero		1


	//----- nvinfo : EIATTR_EXIT_INSTR_OFFSETS
	.align		4
        /*00a8*/ 	.byte	0x04, 0x1c
        /*00aa*/ 	.short	(.L_147 - .L_146)


	//   ....[0]....
.L_146:
        /*00ac*/ 	.word	0x00000080


	//   ....[1]....
        /*00b0*/ 	.word	0x00000540


	//----- nvinfo : EIATTR_MAX_THREADS
	.align		4
.L_147:
        /*00b4*/ 	.byte	0x04, 0x05
        /*00b6*/ 	.short	(.L_149 - .L_148)
.L_148:
        /*00b8*/ 	.word	0x00000080
        /*00bc*/ 	.word	0x00000001
        /*00c0*/ 	.word	0x00000001


	//----- nvinfo : EIATTR_CRS_STACK_SIZE
	.align		4
.L_149:
        /*00c4*/ 	.byte	0x04, 0x1e
        /*00c6*/ 	.short	(.L_151 - .L_150)
.L_150:
        /*00c8*/ 	.word	0x00000000


	//----- nvinfo : EIATTR_CBANK_PARAM_SIZE
	.align		4
.L_151:
        /*00cc*/ 	.byte	0x03, 0x19
        /*00ce*/ 	.short	0x0038


	//----- nvinfo : EIATTR_PARAM_CBANK
	.align		4
        /*00d0*/ 	.byte	0x04, 0x0a
        /*00d2*/ 	.short	(.L_153 - .L_152)
	.align		4
.L_152:
        /*00d4*/ 	.word	index@(.nv.constant0._Z24fused_rope_i_bf16_kernelP14__nv_bfloat162S0_PK13__nv_bfloat16S3_PKljjjj)
        /*00d8*/ 	.short	0x0380
        /*00da*/ 	.short	0x0038


	//----- nvinfo : EIATTR_SW_WAR
	.align		4
.L_153:
        /*00dc*/ 	.byte	0x04, 0x36
        /*00de*/ 	.short	(.L_155 - .L_154)
.L_154:
        /*00e0*/ 	.word	0x00000008
.L_155:


//--------------------- .nv.info._Z23fused_rope_i_f16_kernelP7__half2S0_PK6__halfS3_PKljjjj --------------------------
	.section	.nv.info._Z23fused_rope_i_f16_kernelP7__half2S0_PK6__halfS3_PKljjjj,"",@"SHT_CUDA_INFO"
	.sectionflags	@""
	.align	4


	//----- nvinfo : EIATTR_CUDA_API_VERSION
	.align		4
        /*0000*/ 	.byte	0x04, 0x37
        /*0002*/ 	.short	(.L_157 - .L_156)
.L_156:
        /*0004*/ 	.word	0x00000082


	//----- nvinfo : EIATTR_KPARAM_INFO
	.align		4
.L_157:
        /*0008*/ 	.byte	0x04, 0x17
        /*000a*/ 	.short	(.L_159 - .L_158)
.L_158:
        /*000c*/ 	.word	0x00000000
        /*0010*/ 	.short	0x0008
        /*0012*/ 	.short	0x0034
        /*0014*/ 	.byte	0x00, 0xf0, 0x11, 0x00


	//----- nvinfo : EIATTR_KPARAM_INFO
	.align		4
.L_159:
        /*0018*/ 	.byte	0x04, 0x17
        /*001a*/ 	.short	(.L_161 - .L_160)
.L_160:
        /*001c*/ 	.word	0x00000000
        /*0020*/ 	.short	0x0007
        /*0022*/ 	.short	0x0030
        /*0024*/ 	.byte	0x00, 0xf0, 0x11, 0x00


	//----- nvinfo : EIATTR_KPARAM_INFO
	.align		4
.L_161:
        /*0028*/ 	.byte	0x04, 0x17
        /*002a*/ 	.short	(.L_163 - .L_162)
.L_162:
        /*002c*/ 	.word	0x00000000
        /*0030*/ 	.short	0x0006
        /*0032*/ 	.short	0x002c
        /*0034*/ 	.byte	0x00, 0xf0, 0x11, 0x00


	//----- nvinfo : EIATTR_KPARAM_INFO
	.align		4
.L_163:
        /*0038*/ 	.byte	0x04, 0x17
        /*003a*/ 	.short	(.L_165 - .L_164)
.L_164:
        /*003c*/ 	.word	0x00000000
        /*0040*/ 	.short	0x0005
        /*0042*/ 	.short	0x0028
        /*0044*/ 	.byte	0x00, 0xf0, 0x11, 0x00


	//----- nvinfo : EIATTR_KPARAM_INFO
	.align		4
.L_165:
        /*0048*/ 	.byte	0x04, 0x17
        /*004a*/ 	.short	(.L_167 - .L_166)
.L_166:
        /*004c*/ 	.word	0x00000000
        /*0050*/ 	.short	0x0004
        /*0052*/ 	.short	0x0020
        /*0054*/ 	.byte	0x00, 0xf5, 0x21, 0x00


	//----- nvinfo : EIATTR_KPARAM_INFO
	.align		4
.L_167:
        /*0058*/ 	.byte	0x04, 0x17
        /*005a*/ 	.short	(.L_169 - .L_168)
.L_168:
        /*005c*/ 	.word	0x00000000
        /*0060*/ 	.short	0x0003
        /*0062*/ 	.short	0x0018
        /*0064*/ 	.byte	0x00, 0xf5, 0x21, 0x00


	//----- nvinfo : EIATTR_KPARAM_INFO
	.align		4
.L_169:
        /*0068*/ 	.byte	0x04, 0x17
        /*006a*/ 	.short	(.L_171 - .L_170)
.L_170:
        /*006c*/ 	.word	0x00000000
        /*0070*/ 	.short	0x0002
        /*0072*/ 	.short	0x0010
        /*0074*/ 	.byte	0x00, 0xf5, 0x21, 0x00


	//----- nvinfo : EIATTR_KPARAM_INFO
	.align		4
.L_171:
        /*0078*/ 	.byte	0x04, 0x17
        /*007a*/ 	.short	(.L_173 - .L_172)
.L_172:
        /*007c*/ 	.word	0x00000000
        /*0080*/ 	.short	0x0001
        /*0082*/ 	.short	0x0008
        /*0084*/ 	.byte	0x00, 0xf5, 0x21, 0x00


	//----- nvinfo : EIATTR_KPARAM_INFO
	.align		4
.L_173:
        /*0088*/ 	.byte	0x04, 0x17
        /*008a*/ 	.short	(.L_175 - .L_174)
.L_174:
        /*008c*/ 	.word	0x00000000
        /*0090*/ 	.short	0x0000
        /*0092*/ 	.short	0x0000
        /*0094*/ 	.byte	0x00, 0xf5, 0x21, 0x00


	//----- nvinfo : EIATTR_SPARSE_MMA_MASK
	.align		4
.L_175:
        /*0098*/ 	.byte	0x03, 0x50
        /*009a*/ 	.short	0x0000


	//----- nvinfo : EIATTR_MAXREG_COUNT
	.align		4
        /*009c*/ 	.byte	0x03, 0x1b
        /*009e*/ 	.short	0x00ff


	//----- nvinfo : EIATTR_MERCURY_ISA_VERSION
	.align		4
        /*00a0*/ 	.byte	0x03, 0x5f
        /*00a2*/ 	.short	0x0101


	//----- nvinfo : EIATTR_VRC_CTA_INIT_COUNT
	.align		4
        /*00a4*/ 	.byte	0x02, 0x4a
	.zero		1
	.zero		1


	//----- nvinfo : EIATTR_EXIT_INSTR_OFFSETS
	.align		4
        /*00a8*/ 	.byte	0x04, 0x1c
        /*00aa*/ 	.short	(.L_177 - .L_176)


	//   ....[0]....
.L_176:
        /*00ac*/ 	.word	0x00000080


	//   ....[1]....
        /*00b0*/ 	.word	0x00000540


	//----- nvinfo : EIATTR_MAX_THREADS
	.align		4
.L_177:
        /*00b4*/ 	.byte	0x04, 0x05
        /*00b6*/ 	.short	(.L_179 - .L_178)
.L_178:
        /*00b8*/ 	.word	0x00000080
        /*00bc*/ 	.word	0x00000001
        /*00c0*/ 	.word	0x00000001


	//----- nvinfo : EIATTR_CRS_STACK_SIZE
	.align		4
.L_179:
        /*00c4*/ 	.byte	0x04, 0x1e
        /*00c6*/ 	.short	(.L_181 - .L_180)
.L_180:
        /*00c8*/ 	.word	0x00000000


	//----- nvinfo : EIATTR_CBANK_PARAM_SIZE
	.align		4
.L_181:
        /*00cc*/ 	.byte	0x03, 0x19
        /*00ce*/ 	.short	0x0038


	//----- nvinfo : EIATTR_PARAM_CBANK
	.align		4
        /*00d0*/ 	.byte	0x04, 0x0a
        /*00d2*/ 	.short	(.L_183 - .L_182)
	.align		4
.L_182:
        /*00d4*/ 	.word	index@(.nv.constant0._Z23fused_rope_i_f16_kernelP7__half2S0_PK6__halfS3_PKljjjj)
        /*00d8*/ 	.short	0x0380
        /*00da*/ 	.short	0x0038


	//----- nvinfo : EIATTR_SW_WAR
	.align		4
.L_183:
        /*00dc*/ 	.byte	0x04, 0x36
        /*00de*/ 	.short	(.L_185 - .L_184)
.L_184:
        /*00e0*/ 	.word	0x00000008
.L_185:


//--------------------- .nv.info._Z23fused_rope_i_f32_kernelP6float2S0_PKfS2_PKljjjj --------------------------
	.section	.nv.info._Z23fused_rope_i_f32_kernelP6float2S0_PKfS2_PKljjjj,"",@"SHT_CUDA_INFO"
	.sectionflags	@""
	.align	4


	//----- nvinfo : EIATTR_CUDA_API_VERSION
	.align		4
        /*0000*/ 	.byte	0x04, 0x37
        /*0002*/ 	.short	(.L_187 - .L_186)
.L_186:
        /*0004*/ 	.word	0x00000082


	//----- nvinfo : EIATTR_KPARAM_INFO
	.align		4
.L_187:
        /*0008*/ 	.byte	0x04, 0x17
        /*000a*/ 	.short	(.L_189 - .L_188)
.L_188:
        /*000c*/ 	.word	0x00000000
        /*0010*/ 	.short	0x0008
        /*0012*/ 	.short	0x0034
        /*0014*/ 	.byte	0x00, 0xf0, 0x11, 0x00


	//----- nvinfo : EIATTR_KPARAM_INFO
	.align		4
.L_189:
        /*0018*/ 	.byte	0x04, 0x17
        /*001a*/ 	.short	(.L_191 - .L_190)
.L_190:
        /*001c*/ 	.word	0x00000000
        /*0020*/ 	.short	0x0007
        /*0022*/ 	.short	0x0030
        /*0024*/ 	.byte	0x00, 0xf0, 0x11, 0x00


	//----- nvinfo : EIATTR_KPARAM_INFO
	.align		4
.L_191:
        /*0028*/ 	.byte	0x04, 0x17
        /*002a*/ 	.short	(.L_193 - .L_192)
.L_192:
        /*002c*/ 	.word	0x00000000
        /*0030*/ 	.short	0x0006
        /*0032*/ 	.short	0x002c
        /*0034*/ 	.byte	0x00, 0xf0, 0x11, 0x00


	//----- nvinfo : EIATTR_KPARAM_INFO
	.align		4
.L_193:
        /*0038*/ 	.byte	0x04, 0x17
        /*003a*/ 	.short	(.L_195 - .L_194)
.L_194:
        /*003c*/ 	.word	0x00000000
        /*0040*/ 	.short	0x0005
        /*0042*/ 	.short	0x0028
        /*0044*/ 	.byte	0x00, 0xf0, 0x11, 0x00


	//----- nvinfo : EIATTR_KPARAM_INFO
	.align		4
.L_195:
        /*0048*/ 	.byte	0x04, 0x17
        /*004a*/ 	.short	(.L_197 - .L_196)
.L_196:
        /*004c*/ 	.word	0x00000000
        /*0050*/ 	.short	0x0004
        /*0052*/ 	.short	0x0020
        /*0054*/ 	.byte	0x00, 0xf5, 0x21, 0x00


	//----- nvinfo : EIATTR_KPARAM_INFO
	.align		4
.L_197:
        /*0058*/ 	.byte	0x04, 0x17
        /*005a*/ 	.short	(.L_199 - .L_198)
.L_198:
        /*005c*/ 	.word	0x00000000
        /*0060*/ 	.short	0x0003
        /*0062*/ 	.short	0x0018
        /*0064*/ 	.byte	0x00, 0xf5, 0x21, 0x00


	//----- nvinfo : EIATTR_KPARAM_INFO
	.align		4
.L_199:
        /*0068*/ 	.byte	0x04, 0x17
        /*006a*/ 	.short	(.L_201 - .L_200)
.L_200:
        /*006c*/ 	.word	0x00000000
        /*0070*/ 	.short	0x0002
        /*0072*/ 	.short	0x0010
        /*0074*/ 	.byte	0x00, 0xf5, 0x21, 0x00


	//----- nvinfo : EIATTR_KPARAM_INFO
	.align		4
.L_201:
        /*0078*/ 	.byte	0x04, 0x17
        /*007a*/ 	.short	(.L_203 - .L_202)
.L_202:
        /*007c*/ 	.word	0x00000000
        /*0080*/ 	.short	0x0001
        /*0082*/ 	.short	0x0008
        /*0084*/ 	.byte	0x00, 0xf5, 0x21, 0x00


	//----- nvinfo : EIATTR_KPARAM_INFO
	.align		4
.L_203:
        /*0088*/ 	.byte	0x04, 0x17
        /*008a*/ 	.short	(.L_205 - .L_204)
.L_204:
        /*008c*/ 	.word	0x00000000
        /*0090*/ 	.short	0x0000
        /*0092*/ 	.short	0x0000
        /*0094*/ 	.byte	0x00, 0xf5, 0x21, 0x00


	//----- nvinfo : EIATTR_SPARSE_MMA_MASK
	.align		4
.L_205:
        /*0098*/ 	.byte	0x03, 0x50
        /*009a*/ 	.short	0x0000


	//----- nvinfo : EIATTR_MAXREG_COUNT
	.align		4
        /*009c*/ 	.byte	0x03, 0x1b
        /*009e*/ 	.short	0x00ff


	//----- nvinfo : EIATTR_MERCURY_ISA_VERSION
	.align		4
        /*00a0*/ 	.byte	0x03, 0x5f
        /*00a2*/ 	.short	0x0101


	//----- nvinfo : EIATTR_VRC_CTA_INIT_COUNT
	.align		4
        /*00a4*/ 	.byte	0x02, 0x4a
	.zero		1
	.zero		1


	//----- nvinfo : EIATTR_EXIT_INSTR_OFFSETS
	.align		4
        /*00a8*/ 	.byte	0x04, 0x1c
        /*00aa*/ 	.short	(.L_207 - .L_206)


	//   ....[0]....
.L_206:
        /*00ac*/ 	.word	0x00000080


	//   ....[1]....
        /*00b0*/ 	.word	0x000004f0


	//----- nvinfo : EIATTR_MAX_THREADS
	.align		4
.L_207:
        /*00b4*/ 	.byte	0x04, 0x05
        /*00b6*/ 	.short	(.L_209 - .L_208)
.L_208:
        /*00b8*/ 	.word	0x00000080
        /*00bc*/ 	.word	0x00000001
        /*00c0*/ 	.word	0x00000001


	//----- nvinfo : EIATTR_CRS_STACK_SIZE
	.align		4
.L_209:
        /*00c4*/ 	.byte	0x04, 0x1e
        /*00c6*/ 	.short	(.L_211 - .L_210)
.L_210:
        /*00c8*/ 	.word	0x00000000


	//----- nvinfo : EIATTR_CBANK_PARAM_SIZE
	.align		4
.L_211:
        /*00cc*/ 	.byte	0x03, 0x19
        /*00ce*/ 	.short	0x0038


	//----- nvinfo : EIATTR_PARAM_CBANK
	.align		4
        /*00d0*/ 	.byte	0x04, 0x0a
        /*00d2*/ 	.short	(.L_213 - .L_212)
	.align		4
.L_212:
        /*00d4*/ 	.word	index@(.nv.constant0._Z23fused_rope_i_f32_kernelP6float2S0_PKfS2_PKljjjj)
        /*00d8*/ 	.short	0x0380
        /*00da*/ 	.short	0x0038


	//----- nvinfo : EIATTR_SW_WAR
	.align		4
.L_213:
        /*00dc*/ 	.byte	0x04, 0x36
        /*00de*/ 	.short	(.L_215 - .L_214)
.L_214:
        /*00e0*/ 	.word	0x00000008
.L_215:


//--------------------- .nv.callgraph             --------------------------
	.section	.nv.callgraph,"",@"SHT_CUDA_CALLGRAPH"
	.align	4
	.sectionentsize	8
	.align		4
        /*0000*/ 	.word	0x00000000
	.align		4
        /*0004*/ 	.word	0xffffffff
	.align		4
        /*0008*/ 	.word	0x00000000
	.align		4
        /*000c*/ 	.word	0xfffffffe
	.align		4
        /*0010*/ 	.word	0x00000000
	.align		4
        /*0014*/ 	.word	0xfffffffd
	.align		4
        /*0018*/ 	.word	0x00000000
	.align		4
        /*001c*/ 	.word	0xfffffffc


//--------------------- .text._Z22fused_rope_bf16_kernelP13__nv_bfloat16S0_PKS_S2_PKljjjj --------------------------
	.section	.text._Z22fused_rope_bf16_kernelP13__nv_bfloat16S0_PKS_S2_PKljjjj,"ax",@progbits
	.align	128
        .global         _Z22fused_rope_bf16_kernelP13__nv_bfloat16S0_PKS_S2_PKljjjj
        .type           _Z22fused_rope_bf16_kernelP13__nv_bfloat16S0_PKS_S2_PKljjjj,@function
        .size           _Z22fused_rope_bf16_kernelP13__nv_bfloat16S0_PKS_S2_PKljjjj,(.L_x_12 - _Z22fused_rope_bf16_kernelP13__nv_bfloat16S0_PKS_S2_PKljjjj)
        .other          _Z22fused_rope_bf16_kernelP13__nv_bfloat16S0_PKS_S2_PKljjjj,@"STO_CUDA_ENTRY STV_DEFAULT"
_Z22fused_rope_bf16_kernelP13__nv_bfloat16S0_PKS_S2_PKljjjj:
.text._Z22fused_rope_bf16_kernelP13__nv_bfloat16S0_PKS_S2_PKljjjj:
[----:B------:R-:W-:Y:S01]  /*0000*/  LDC R1, c[0x0][0x37c] ;  /* 0x0000df00ff017b82 */ /* 0x000fe20000000800 */
[----:B------:R-:W0:Y:S07]  /*0010*/  S2R R2, SR_TID.X ;  /* 0x0000000000027919 */ /* 0x000e2e0000002100 */
[----:B------:R-:W1:Y:S01]  /*0020*/  LDC.64 R4, c[0x0][0x3a8] ;  /* 0x0000ea00ff047b82 */ /* 0x000e620000000a00 */
[----:B------:R-:W2:Y:S07]  /*0030*/  LDCU.64 UR10, c[0x0][0x3b0] ;  /* 0x00007600ff0a77ac */ /* 0x000eae0008000a00 */
[----:B------:R-:W0:Y:S08]  /*0040*/  S2UR UR5, SR_CTAID.X ;  /* 0x00000000000579c3 */ /* 0x000e300000002500 */
[----:B------:R-:W0:Y:S01]  /*0050*/  LDC R23, c[0x0][0x360] ;  /* 0x0000d800ff177b82 */ /* 0x000e220000000800 */
[----:B--2---:R-:W-:Y:S01]  /*0060*/  USHF.R.U32.HI UR4, URZ, 0x1, UR11 ;  /* 0x00000001ff047899 */ /* 0x004fe2000801160b */
[----:B-1----:R-:W-:-:S02]  /*0070*/  IMAD R0, R4, UR10, RZ ;  /* 0x0000000a04007c24 */ /* 0x002fc4000f8e02ff */
[----:B------:R-:W-:-:S03]  /*0080*/  IMAD R3, R5, UR10, RZ ;  /* 0x0000000a05037c24 */ /* 0x000fc6000f8e02ff */
[----:B------:R-:W-:-:S04]  /*0090*/  IMAD R0, R0, UR4, RZ ;  /* 0x0000000400007c24 */ /* 0x000fc8000f8e02ff */
[----:B------:R-:W-:Y:S02]  /*00a0*/  IMAD R18, R3, UR4, R0 ;  /* 0x0000000403127c24 */ /* 0x000fe4000f8e0200 */
[----:B0-----:R-:W-:-:S05]  /*00b0*/  IMAD R25, R23, UR5, R2 ;  /* 0x0000000517197c24 */ /* 0x001fca000f8e0202 */
[----:B------:R-:W-:-:S13]  /*00c0*/  ISETP.GE.U32.AND P0, PT, R25, R18, PT ;  /* 0x000000121900720c */ /* 0x000fda0003f06070 */
[----:B------:R-:W-:Y:S05]  /*00d0*/  @P0 EXIT ;  /* 0x000000000000094d */ /* 0x000fea0003800000 */
[----:B------:R-:W-:Y:S02]  /*00e0*/  UIMAD UR5, UR4, UR10, URZ ;  /* 0x0000000a040572a4 */ /* 0x000fe4000f8e02ff */
[----:B------:R-:W0:Y:S01]  /*00f0*/  I2F.U32.RP R3, UR4 ;  /* 0x0000000400037d06 */ /* 0x000e220008209000 */
[----:B------:R-:W1:Y:S01]  /*0100*/  LDC.64 R8, c[0x0][0x3a0] ;  /* 0x0000e800ff087b82 */ /* 0x000e620000000a00 */
[----:B------:R-:W2:Y:S01]  /*0110*/  LDCU UR6, c[0x0][0x370] ;  /* 0x00006e00ff0677ac */ /* 0x000ea20008000800 */
[----:B------:R-:W-:Y:S02]  /*0120*/  IADD3 R19, PT, PT, RZ, -UR4, RZ ;  /* 0x80000004ff137c10 */ /* 0x000fe4000fffe0ff */
[----:B------:R-:W-:Y:S01]  /*0130*/  IADD3 R13, PT, PT, RZ, -UR5, RZ ;  /* 0x80000005ff0d7c10 */ /* 0x000fe2000fffe0ff */
[----:B------:R-:W3:Y:S01]  /*0140*/  LDCU.64 UR8, c[0x0][0x358] ;  /* 0x00006b00ff0877ac */ /* 0x000ee20008000a00 */
[----:B------:R-:W-:Y:S01]  /*0150*/  ISETP.NE.U32.AND P0, PT, RZ, UR4, PT ;  /* 0x00000004ff007c0c */ /* 0x000fe2000bf05070 */
[----:B------:R-:W4:Y:S01]  /*0160*/  I2F.U32.RP R2, UR5 ;  /* 0x0000000500027d06 */ /* 0x000f220008209000 */
[----:B------:R-:W1:Y:S01]  /*0170*/  LDC.64 R6, c[0x0][0x390] ;  /* 0x0000e400ff067b82 */ /* 0x000e620000000a00 */
[----:B------:R-:W-:-:S02]  /*0180*/  ISETP.NE.U32.AND P1, PT, RZ, UR5, PT ;  /* 0x00000005ff007c0c */ /* 0x000fc4000bf25070 */
[----:B------:R-:W-:-:S04]  /*0190*/  LOP3.LUT R22, RZ, UR4, RZ, 0x33, !PT ;  /* 0x00000004ff167c12 */ /* 0x000fc8000f8e33ff */
[----:B0-----:R-:W0:Y:S01]  /*01a0*/  MUFU.RCP R3, R3 ;  /* 0x0000000300037308 */ /* 0x001e220000001000 */
[----:B------:R-:W1:Y:S01]  /*01b0*/  LDC.64 R4, c[0x0][0x398] ;  /* 0x0000e600ff047b82 */ /* 0x000e620000000a00 */
[----:B--2---:R-:W-:-:S06]  /*01c0*/  IMAD R23, R23, UR6, RZ ;  /* 0x0000000617177c24 */ /* 0x004fcc000f8e02ff */
[----:B----4-:R-:W2:Y:S01]  /*01d0*/  MUFU.RCP R2, R2 ;  /* 0x0000000200027308 */ /* 0x010ea20000001000 */
[----:B0-----:R-:W-:-:S07]  /*01e0*/  IADD3 R10, PT, PT, R3, 0xffffffe, RZ ;  /* 0x0ffffffe030a7810 */ /* 0x001fce0007ffe0ff */
[----:B------:R0:W4:Y:S01]  /*01f0*/  F2I.FTZ.U32.TRUNC.NTZ R11, R10 ;  /* 0x0000000a000b7305 */ /* 0x000122000021f000 */
[----:B--2---:R-:W-:Y:S02]  /*0200*/  IADD3 R20, PT, PT, R2, 0xffffffe, RZ ;  /* 0x0ffffffe02147810 */ /* 0x004fe40007ffe0ff */
[----:B------:R-:W2:Y:S05]  /*0210*/  LDC.64 R2, c[0x0][0x380] ;  /* 0x0000e000ff027b82 */ /* 0x000eaa0000000a00 */
[----:B------:R5:W3:Y:S01]  /*0220*/  F2I.FTZ.U32.TRUNC.NTZ R21, R20 ;  /* 0x0000001400157305 */ /* 0x000ae2000021f000 */
[----:B0-----:R-:W-:Y:S02]  /*0230*/  IMAD.MOV.U32 R10, RZ, RZ, RZ ;  /* 0x000000ffff0a7224 */ /* 0x001fe400078e00ff */
[----:B----4-:R-:W-:-:S02]  /*0240*/  IMAD R19, R19, R11, RZ ;  /* 0x0000000b13137224 */ /* 0x010fc400078e02ff */
[----:B-----5:R-:W-:Y:S02]  /*0250*/  HFMA2 R20, -RZ, RZ, 0, 0 ;  /* 0x00000000ff147431 */ /* 0x020fe400000001ff */
[----:B------:R-:W-:-:S04]  /*0260*/  IMAD.HI.U32 R19, R11, R19, R10 ;  /* 0x000000130b137227 */ /* 0x000fc800078e000a */
[----:B---3--:R-:W-:-:S04]  /*0270*/  IMAD R11, R13, R21, RZ ;  /* 0x000000150d0b7224 */ /* 0x008fc800078e02ff */
[----:B------:R-:W-:Y:S01]  /*0280*/  IMAD.HI.U32 R20, R21, R11, R20 ;  /* 0x0000000b15147227 */ /* 0x000fe200078e0014 */
[----:B-1----:R-:W-:-:S07]  /*0290*/  LOP3.LUT R21, RZ, UR5, RZ, 0x33, !PT ;  /* 0x00000005ff157c12 */ /* 0x002fce000f8e33ff */
.L_x_0:
[----:B------:R-:W-:-:S04]  /*02a0*/  ISETP.GE.U32.AND P2, PT, R25, R0, PT ;  /* 0x000000001900720c */ /* 0x000fc80003f46070 */
[----:B------:R-:W-:-:S04]  /*02b0*/  SEL R10, R0, RZ, P2 ;  /* 0x000000ff000a7207 */ /* 0x000fc80001000000 */
[----:B0-----:R-:W-:-:S05]  /*02c0*/  IADD3 R11, PT, PT, -R10, R25, RZ ;  /* 0x000000190a0b7210 */ /* 0x001fca0007ffe1ff */
[----:B------:R-:W-:-:S05]  /*02d0*/  IMAD.HI.U32 R12, R20, R11, RZ ;  /* 0x0000000b140c7227 */ /* 0x000fca00078e00ff */
[----:B------:R-:W-:-:S05]  /*02e0*/  IADD3 R10, PT, PT, RZ, -R12, RZ ;  /* 0x8000000cff0a7210 */ /* 0x000fca0007ffe0ff */
[----:B------:R-:W-:-:S05]  /*02f0*/  IMAD R10, R10, UR5, R11 ;  /* 0x000000050a0a7c24 */ /* 0x000fca000f8e020b */
[----:B------:R-:W-:-:S13]  /*0300*/  ISETP.GE.U32.AND P3, PT, R10, UR5, PT ;  /* 0x000000050a007c0c */ /* 0x000fda000bf66070 */
[----:B------:R-:W-:Y:S01]  /*0310*/  @P3 VIADD R10, R10, -UR5 ;  /* 0x800000050a0a3c36 */ /* 0x000fe20008000000 */
[----:B------:R-:W-:-:S04]  /*0320*/  @P3 IADD3 R12, PT, PT, R12, 0x1, RZ ;  /* 0x000000010c0c3810 */ /* 0x000fc80007ffe0ff */
[----:B------:R-:W-:-:S13]  /*0330*/  ISETP.GE.U32.AND P4, PT, R10, UR5, PT ;  /* 0x000000050a007c0c */ /* 0x000fda000bf86070 */
[----:B------:R-:W-:-:S04]  /*0340*/  @P4 IADD3 R12, PT, PT, R12, 0x1, RZ ;  /* 0x000000010c0c4810 */ /* 0x000fc80007ffe0ff */
[----:B------:R-:W-:-:S04]  /*0350*/  SEL R12, R21, R12, !P1 ;  /* 0x0000000c150c7207 */ /* 0x000fc80004800000 */
[----:B------:R-:W-:-:S05]  /*0360*/  IADD3 R16, PT, PT, RZ, -R12, RZ ;  /* 0x8000000cff107210 */ /* 0x000fca0007ffe0ff */
[----:B------:R-:W-:-:S04]  /*0370*/  IMAD R16, R16, UR5, R11 ;  /* 0x0000000510107c24 */ /* 0x000fc8000f8e020b */
[----:B------:R-:W-:-:S04]  /*0380*/  IMAD.HI.U32 R11, R19, R16, RZ ;  /* 0x00000010130b7227 */ /* 0x000fc800078e00ff */
[----:B------:R-:W-:-:S04]  /*0390*/  IMAD.MOV R13, RZ, RZ, -R11 ;  /* 0x000000ffff0d7224 */ /* 0x000fc800078e0a0b */
[----:B------:R-:W-:-:S05]  /*03a0*/  IMAD R10, R13, UR4, R16 ;  /* 0x000000040d0a7c24 */ /* 0x000fca000f8e0210 */
[----:B------:R-:W-:-:S13]  /*03b0*/  ISETP.GE.U32.AND P3, PT, R10, UR4, PT ;  /* 0x000000040a007c0c */ /* 0x000fda000bf66070 */
[----:B------:R-:W-:Y:S02]  /*03c0*/  @P3 IADD3 R10, PT, PT, R10, -UR4, RZ ;  /* 0x800000040a0a3c10 */ /* 0x000fe4000fffe0ff */
[----:B------:R-:W-:Y:S02]  /*03d0*/  @P3 IADD3 R11, PT, PT, R11, 0x1, RZ ;  /* 0x000000010b0b3810 */ /* 0x000fe40007ffe0ff */
[----:B------:R-:W-:-:S13]  /*03e0*/  ISETP.GE.U32.AND P4, PT, R10, UR4, PT ;  /* 0x000000040a007c0c */ /* 0x000fda000bf86070 */
[----:B------:R-:W-:-:S04]  /*03f0*/  @P4 IADD3 R11, PT, PT, R11, 0x1, RZ ;  /* 0x000000010b0b4810 */ /* 0x000fc80007ffe0ff */
[----:B------:R-:W-:-:S05]  /*0400*/  SEL R13, R22, R11, !P0 ;  /* 0x0000000b160d7207 */ /* 0x000fca0004000000 */
[----:B------:R-:W-:-:S06]  /*0410*/  IMAD.WIDE.U32 R10, R13, 0x8, R8 ;  /* 0x000000080d0a7825 */ /* 0x000fcc00078e0008 */
[----:B------:R-:W3:Y:S01]  /*0420*/  LDG.E.CONSTANT R11, desc[UR8][R10.64] ;  /* 0x000000080a0b7981 */ /* 0x000ee2000c1e9900 */
[----:B--2---:R-:W-:Y:S01]  /*0430*/  IMAD.MOV.U32 R14, RZ, RZ, R2 ;  /* 0x000000ffff0e7224 */ /* 0x004fe200078e0002 */
[----:B------:R-:W-:Y:S01]  /*0440*/  MOV R15, R3 ;  /* 0x00000003000f7202 */ /* 0x000fe20000000f00 */
[----:B------:R-:W-:Y:S01]  /*0450*/  IMAD R27, R12, UR10, R13 ;  /* 0x0000000a0c1b7c24 */ /* 0x000fe2000f8e020d */
[----:B------:R-:W-:-:S03]  /*0460*/  IADD3 R17, PT, PT, RZ, -R13, RZ ;  /* 0x8000000dff117210 */ /* 0x000fc60007ffe0ff */
[----:B------:R-:W0:Y:S02]  /*0470*/  @P2 LDC R14, c[0x0][0x388] ;  /* 0x0000e200ff0e2b82 */ /* 0x000e240000000800 */
[----:B------:R-:W-:-:S04]  /*0480*/  IMAD R16, R17, UR4, R16 ;  /* 0x0000000411107c24 */ /* 0x000fc8000f8e0210 */
[--C-:B------:R-:W-:Y:S02]  /*0490*/  IMAD R27, R27, UR11, R16.reuse ;  /* 0x0000000b1b1b7c24 */ /* 0x100fe4000f8e0210 */
[----:B------:R-:W0:Y:S03]  /*04a0*/  @P2 LDC R15, c[0x0][0x38c] ;  /* 0x0000e300ff0f2b82 */ /* 0x000e260000000800 */
[----:B------:R-:W-:Y:S01]  /*04b0*/  IADD3 R17, PT, PT, R27, UR4, RZ ;  /* 0x000000041b117c10 */ /* 0x000fe2000fffe0ff */
[----:B---3--:R-:W-:-:S04]  /*04c0*/  IMAD R13, R11, UR4, R16 ;  /* 0x000000040b0d7c24 */ /* 0x008fc8000f8e0210 */
[----:B0-----:R-:W-:-:S04]  /*04d0*/  IMAD.WIDE.U32 R16, R17, 0x2, R14 ;  /* 0x0000000211107825 */ /* 0x001fc800078e000e */
[C---:B------:R-:W-:Y:S01]  /*04e0*/  IMAD.WIDE.U32 R10, R13.reuse, 0x2, R6 ;  /* 0x000000020d0a7825 */ /* 0x040fe200078e0006 */
[----:B------:R-:W2:Y:S03]  /*04f0*/  LDG.E.U16 R26, desc[UR8][R16.64] ;  /* 0x00000008101a7981 */ /* 0x000ea6000c1e1500 */
[----:B------:R-:W-:Y:S02]  /*0500*/  IMAD.WIDE.U32 R12, R13, 0x2, R4 ;  /* 0x000000020d0c7825 */ /* 0x000fe400078e0004 */
[----:B------:R-:W3:Y:S04]  /*0510*/  LDG.E.U16.CONSTANT R11, desc[UR8][R10.64] ;  /* 0x000000080a0b7981 */ /* 0x000ee8000c1e9500 */
[----:B------:R-:W3:Y:S01]  /*0520*/  LDG.E.U16.CONSTANT R12, desc[UR8][R12.64] ;  /* 0x000000080c0c7981 */ /* 0x000ee2000c1e9500 */
[----:B------:R-:W-:-:S05]  /*0530*/  IMAD.WIDE.U32 R14, R27, 0x2, R14 ;  /* 0x000000021b0e7825 */ /* 0x000fca00078e000e */
[----:B------:R-:W4:Y:S01]  /*0540*/  LDG.E.U16 R24, desc[UR8][R14.64] ;  /* 0x000000080e187981 */ /* 0x000f22000c1e1500 */
[----:B------:R-:W-:-:S04]  /*0550*/  IADD3 R25, PT, PT, R23, R25, RZ ;  /* 0x0000001917197210 */ /* 0x000fc80007ffe0ff */
[----:B------:R-:W-:Y:S02]  /*0560*/  ISETP.GE.U32.AND P2, PT, R25, R18, PT ;  /* 0x000000121900720c */ /* 0x000fe40003f46070 */
[----:B---3--:R-:W-:-:S05]  /*0570*/  PRMT R13, R12, 0x5410, R11 ;  /* 0x000054100c0d7816 */ /* 0x008fca000000000b */
[----:B--2---:R-:W-:-:S04]  /*0580*/  HMUL2.BF16_V2 R26, R26.H0_H0, R13 ;  /* 0x0000000d1a1a7232 */ /* 0x004fc80000200800 */
[C-C-:B----4-:R-:W-:Y:S02]  /*0590*/  HFMA2.BF16_V2 R11, R24.reuse.H0_H0, R11.H0_H0, -R26.reuse.H0_H0 ;  /* 0x2000000b180b7231 */ /* 0x150fe4000034081a */
[----:B------:R-:W-:-:S03]  /*05a0*/  HFMA2.BF16_V2 R24, R24.H0_H0, R12.H0_H0, R26.H1_H1 ;  /* 0x2000000c18187231 */ /* 0x000fc6000026081a */
[----:B------:R0:W-:Y:S04]  /*05b0*/  STG.E.U16 desc[UR8][R14.64], R11 ;  /* 0x0000000b0e007986 */ /* 0x0001e8000c101508 */
[----:B------:R0:W-:Y:S01]  /*05c0*/  STG.E.U16 desc[UR8][R16.64], R24 ;  /* 0x0000001810007986 */ /* 0x0001e2000c101508 */
[----:B------:R-:W-:Y:S05]  /*05d0*/  @!P2 BRA `(.L_x_0) ;  /* 0xfffffffc0030a947 */ /* 0x000fea000383ffff */
[----:B------:R-:W-:Y:S05]  /*05e0*/  EXIT ;  /* 0x000000000000794d */ /* 0x000fea0003800000 */
.L_x_1:
[----:B------:R-:W-:-:S00]  /*05f0*/  BRA `(.L_x_1) ;  /* 0xfffffffc00fc7947 */ /* 0x000fc0000383ffff */
[----:B------:R-:W-:-:S00]  /*0600*/  NOP ;  /* 0x0000000000007918 */ /* 0x000fc00000000000 */
[----:B------:R-:W-:-:S00]  /*0610*/  NOP ;  /* 0x0000000000007918 */ /* 0x000fc00000000000 */
[----:B------:R-:W-:-:S00]  /*0620*/  NOP ;  /* 0x0000000000007918 */ /* 0x000fc00000000000 */
[----:B------:R-:W-:-:S00]  /*0630*/  NOP ;  /* 0x0000000000007918 */ /* 0x000fc00000000000 */
[----:B------:R-:W-:-:S00]  /*0640*/  NOP ;  /* 0x0000000000007918 */ /* 0x000fc00000000000 */
[----:B------:R-:W-:-:S00]  /*0650*/  NOP ;  /* 0x0000000000007918 */ /* 0x000fc00000000000 */
[----:B------:R-:W-:-:S00]  /*0660*/  NOP ;  /* 0x0000000000007918 */ /* 0x000fc00000000000 */
[----:B------:R-:W-:-:S00]  /*0670*/  NOP ;  /* 0x0000000000007918 */ /* 0x000fc00000000000 */
.L_x_12:


//--------------------- .text._Z21fused_rope_f16_kernelP6__halfS0_PKS_S2_PKljjjj --------------------------
	.section	.text._Z21fused_rope_f16_kernelP6__halfS0_PKS_S2_PKljjjj,"ax",@progbits
	.align	128
        .global         _Z21fused_rope_f16_kernelP6__halfS0_PKS_S2_PKljjjj
        .type           _Z21fused_rope_f16_kernelP6__halfS0_PKS_S2_PKljjjj,@function
        .size           _Z21fused_rope_f16_kernelP6__halfS0_PKS_S2_PKljjjj,(.L_x_13 - _Z21fused_rope_f16_kernelP6__halfS0_PKS_S2_PKljjjj)
        .other          _Z21fused_rope_f16_kernelP6__halfS0_PKS_S2_PKljjjj,@"STO_CUDA_ENTRY STV_DEFAULT"
_Z21fused_rope_f16_kernelP6__halfS0_PKS_S2_PKljjjj:
.text._Z21fused_rope_f16_kernelP6__halfS0_PKS_S2_PKljjjj:
        /* <DEDUP_REMOVED lines=25> */
[----:B------:R-:W-:Y:S02]  /*0190*/  LOP3.LUT R20, RZ, UR4, RZ, 0x33, !PT ;  /* 0x00000004ff147c12 */ /* 0x000fe4000f8e33ff */
[----:B------:R-:W-:Y:S02]  /*01a0*/  LOP3.LUT R21, RZ, UR5, RZ, 0x33, !PT ;  /* 0x00000005ff157c12 */ /* 0x000fe4000f8e33ff */
[----:B0-----:R-:W0:Y:S01]  /*01b0*/  MUFU.RCP R3, R3 ;  /* 0x0000000300037308 */ /* 0x001e220000001000 */
[----:B--2---:R-:W-:-:S07]  /*01c0*/  IMAD R22, R22, UR6, RZ ;  /* 0x0000000616167c24 */ /* 0x004fce000f8e02ff */
[----:B----4-:R-:W2:Y:S01]  /*01d0*/  MUFU.RCP R2, R2 ;  /* 0x0000000200027308 */ /* 0x010ea20000001000 */
[----:B0-----:R-:W-:-:S07]  /*01e0*/  IADD3 R8, PT, PT, R3, 0xffffffe, RZ ;  /* 0x0ffffffe03087810 */ /* 0x001fce0007ffe0ff */
[----:B------:R0:W4:Y:S01]  /*01f0*/  F2I.FTZ.U32.TRUNC.NTZ R9, R8 ;  /* 0x0000000800097305 */ /* 0x000122000021f000 */
[----:B--2---:R-:W-:Y:S02]  /*0200*/  IADD3 R18, PT, PT, R2, 0xffffffe, RZ ;  /* 0x0ffffffe02127810 */ /* 0x004fe40007ffe0ff */
[----:B------:R-:W2:Y:S05]  /*0210*/  LDC.64 R2, c[0x0][0x398] ;  /* 0x0000e600ff027b82 */ /* 0x000eaa0000000a00 */
[----:B------:R5:W3:Y:S01]  /*0220*/  F2I.FTZ.U32.TRUNC.NTZ R19, R18 ;  /* 0x0000001200137305 */ /* 0x000ae2000021f000 */
[----:B0-----:R-:W-:Y:S02]  /*0230*/  HFMA2 R8, -RZ, RZ, 0, 0 ;  /* 0x00000000ff087431 */ /* 0x001fe400000001ff */
[----:B----4-:R-:W-:Y:S01]  /*0240*/  IMAD R17, R17, R9, RZ ;  /* 0x0000000911117224 */ /* 0x010fe200078e02ff */
[----:B-----5:R-:W-:-:S03]  /*0250*/  MOV R18, RZ ;  /* 0x000000ff00127202 */ /* 0x020fc60000000f00 */
[----:B------:R-:W-:-:S04]  /*0260*/  IMAD.HI.U32 R17, R9, R17, R8 ;  /* 0x0000001109117227 */ /* 0x000fc800078e0008 */
[----:B---3--:R-:W-:-:S04]  /*0270*/  IMAD R9, R13, R19, RZ ;  /* 0x000000130d097224 */ /* 0x008fc800078e02ff */
[----:B------:R-:W-:Y:S01]  /*0280*/  IMAD.HI.U32 R18, R19, R9, R18 ;  /* 0x0000000913127227 */ /* 0x000fe200078e0012 */
[----:B-1----:R-:W-:-:S07]  /*0290*/  MOV R19, R11 ;  /* 0x0000000b00137202 */ /* 0x002fce0000000f00 */
.L_x_2:
[----:B------:R-:W-:-:S04]  /*02a0*/  ISETP.GE.U32.AND P2, PT, R19, R0, PT ;  /* 0x000000001300720c */ /* 0x000fc80003f46070 */
[----:B------:R-:W-:-:S04]  /*02b0*/  SEL R8, R0, RZ, P2 ;  /* 0x000000ff00087207 */ /* 0x000fc80001000000 */
[----:B------:R-:W-:-:S05]  /*02c0*/  IADD3 R9, PT, PT, -R8, R19, RZ ;  /* 0x0000001308097210 */ /* 0x000fca0007ffe1ff */
[----:B------:R-:W-:-:S05]  /*02d0*/  IMAD.HI.U32 R8, R18, R9, RZ ;  /* 0x0000000912087227 */ /* 0x000fca00078e00ff */
[----:B0-----:R-:W-:-:S05]  /*02e0*/  IADD3 R10, PT, PT, -R8, RZ, RZ ;  /* 0x000000ff080a7210 */ /* 0x001fca0007ffe1ff */
[----:B------:R-:W-:-:S05]  /*02f0*/  IMAD R10, R10, UR5, R9 ;  /* 0x000000050a0a7c24 */ /* 0x000fca000f8e0209 */
[----:B------:R-:W-:-:S13]  /*0300*/  ISETP.GE.U32.AND P3, PT, R10, UR5, PT ;  /* 0x000000050a007c0c */ /* 0x000fda000bf66070 */
[----:B------:R-:W-:Y:S01]  /*0310*/  @P3 VIADD R10, R10, -UR5 ;  /* 0x800000050a0a3c36 */ /* 0x000fe20008000000 */
[----:B------:R-:W-:-:S04]  /*0320*/  @P3 IADD3 R8, PT, PT, R8, 0x1, RZ ;  /* 0x0000000108083810 */ /* 0x000fc80007ffe0ff */
[----:B------:R-:W-:-:S13]  /*0330*/  ISETP.GE.U32.AND P4, PT, R10, UR5, PT ;  /* 0x000000050a007c0c */ /* 0x000fda000bf86070 */
[----:B------:R-:W-:-:S04]  /*0340*/  @P4 IADD3 R8, PT, PT, R8, 0x1, RZ ;  /* 0x0000000108084810 */ /* 0x000fc80007ffe0ff */
[----:B------:R-:W-:-:S04]  /*0350*/  SEL R8, R21, R8, !P1 ;  /* 0x0000000815087207 */ /* 0x000fc80004800000 */
[----:B------:R-:W-:-:S05]  /*0360*/  IADD3 R14, PT, PT, -R8, RZ, RZ ;  /* 0x000000ff080e7210 */ /* 0x000fca0007ffe1ff */
[----:B------:R-:W-:-:S04]  /*0370*/  IMAD R14, R14, UR5, R9 ;  /* 0x000000050e0e7c24 */ /* 0x000fc8000f8e0209 */
[----:B------:R-:W-:-:S05]  /*0380*/  IMAD.HI.U32 R9, R17, R14, RZ ;  /* 0x0000000e11097227 */ /* 0x000fca00078e00ff */
[----:B------:R-:W-:-:S05]  /*0390*/  IADD3 R11, PT, PT, -R9, RZ, RZ ;  /* 0x000000ff090b7210 */ /* 0x000fca0007ffe1ff */
[----:B------:R-:W-:-:S05]  /*03a0*/  IMAD R10, R11, UR4, R14 ;  /* 0x000000040b0a7c24 */ /* 0x000fca000f8e020e */
[----:B------:R-:W-:-:S13]  /*03b0*/  ISETP.GE.U32.AND P3, PT, R10, UR4, PT ;  /* 0x000000040a007c0c */ /* 0x000fda000bf66070 */
[----:B------:R-:W-:Y:S01]  /*03c0*/  @P3 VIADD R10, R10, -UR4 ;  /* 0x800000040a0a3c36 */ /* 0x000fe20008000000 */
[----:B------:R-:W-:-:S04]  /*03d0*/  @P3 IADD3 R9, PT, PT, R9, 0x1, RZ ;  /* 0x0000000109093810 */ /* 0x000fc80007ffe0ff */
[----:B------:R-:W-:Y:S02]  /*03e0*/  ISETP.GE.U32.AND P4, PT, R10, UR4, PT ;  /* 0x000000040a007c0c */ /* 0x000fe4000bf86070 */
[----:B------:R-:W0:Y:S11]  /*03f0*/  LDC.64 R10, c[0x0][0x380] ;  /* 0x0000e000ff0a7b82 */ /* 0x000e360000000a00 */
[----:B------:R-:W-:-:S04]  /*0400*/  @P4 IADD3 R9, PT, PT, R9, 0x1, RZ ;  /* 0x0000000109094810 */ /* 0x000fc80007ffe0ff */
[----:B------:R-:W-:-:S05]  /*0410*/  SEL R9, R20, R9, !P0 ;  /* 0x0000000914097207 */ /* 0x000fca0004000000 */
[C---:B------:R-:W-:Y:S01]  /*0420*/  IMAD.WIDE.U32 R12, R9.reuse, 0x8, R6 ;  /* 0x00000008090c7825 */ /* 0x040fe200078e0006 */
[----:B0-----:R-:W0:Y:S05]  /*0430*/  @P2 LDC R10, c[0x0][0x388] ;  /* 0x0000e200ff0a2b82 */ /* 0x001e2a0000000800 */
[----:B------:R-:W3:Y:S01]  /*0440*/  LDG.E.CONSTANT R13, desc[UR8][R12.64] ;  /* 0x000000080c0d7981 */ /* 0x000ee2000c1e9900 */
[----:B------:R-:W-:Y:S01]  /*0450*/  IADD3 R15, PT, PT, -R9, RZ, RZ ;  /* 0x000000ff090f7210 */ /* 0x000fe20007ffe1ff */
[----:B------:R-:W-:Y:S01]  /*0460*/  IMAD R23, R8, UR10, R9 ;  /* 0x0000000a08177c24 */ /* 0x000fe2000f8e0209 */
[----:B------:R-:W0:Y:S03]  /*0470*/  @P2 LDC R11, c[0x0][0x38c] ;  /* 0x0000e300ff0b2b82 */ /* 0x000e260000000800 */
[----:B------:R-:W-:-:S04]  /*0480*/  IMAD R14, R15, UR4, R14 ;  /* 0x000000040f0e7c24 */ /* 0x000fc8000f8e020e */
[----:B------:R-:W-:-:S05]  /*0490*/  IMAD R23, R23, UR11, R14 ;  /* 0x0000000b17177c24 */ /* 0x000fca000f8e020e */
[----:B------:R-:W-:Y:S01]  /*04a0*/  IADD3 R25, PT, PT, R23, UR4, RZ ;  /* 0x0000000417197c10 */ /* 0x000fe2000fffe0ff */
[----:B---3--:R-:W-:-:S04]  /*04b0*/  IMAD R15, R13, UR4, R14 ;  /* 0x000000040d0f7c24 */ /* 0x008fc8000f8e020e */
[----:B0-----:R-:W-:-:S04]  /*04c0*/  IMAD.WIDE.U32 R12, R25, 0x2, R10 ;  /* 0x00000002190c7825 */ /* 0x001fc800078e000a */
[----:B--2---:R-:W-:-:S04]  /*04d0*/  IMAD.WIDE.U32 R8, R15, 0x2, R2 ;  /* 0x000000020f087825 */ /* 0x004fc800078e0002 */
[----:B------:R-:W-:Y:S02]  /*04e0*/  IMAD.WIDE.U32 R14, R15, 0x2, R4 ;  /* 0x000000020f0e7825 */ /* 0x000fe400078e0004 */
[----:B------:R-:W2:Y:S02]  /*04f0*/  LDG.E.U16.CONSTANT R8, desc[UR8][R8.64] ;  /* 0x0000000808087981 */ /* 0x000ea4000c1e9500 */
[----:B------:R-:W-:Y:S02]  /*0500*/  IMAD.WIDE.U32 R10, R23, 0x2, R10 ;  /* 0x00000002170a7825 */ /* 0x000fe400078e000a */
[----:B------:R-:W3:Y:S04]  /*0510*/  LDG.E.U16 R23, desc[UR8][R12.64] ;  /* 0x000000080c177981 */ /* 0x000ee8000c1e1500 */
[----:B------:R-:W4:Y:S04]  /*0520*/  LDG.E.U16.CONSTANT R14, desc[UR8][R14.64] ;  /* 0x000000080e0e7981 */ /* 0x000f28000c1e9500 */
[----:B------:R-:W5:Y:S01]  /*0530*/  LDG.E.U16 R25, desc[UR8][R10.64] ;  /* 0x000000080a197981 */ /* 0x000f62000c1e1500 */
[----:B------:R-:W-:-:S04]  /*0540*/  IADD3 R19, PT, PT, R22, R19, RZ ;  /* 0x0000001316137210 */ /* 0x000fc80007ffe0ff */
[----:B------:R-:W-:Y:S01]  /*0550*/  ISETP.GE.U32.AND P2, PT, R19, R16, PT ;  /* 0x000000101300720c */ /* 0x000fe20003f46070 */
[----:B--2---:R-:W-:Y:S02]  /*0560*/  HADD2.F32 R24, -RZ, R8.H0_H0 ;  /* 0x20000008ff187230 */ /* 0x004fe40000004100 */
[----:B---3--:R-:W-:Y:S02]  /*0570*/  HADD2.F32 R26, -RZ, R23.H0_H0 ;  /* 0x20000017ff1a7230 */ /* 0x008fe40000004100 */
[----:B----4-:R-:W-:-:S03]  /*0580*/  HADD2.F32 R23, -RZ, R14.H0_H0 ;  /* 0x2000000eff177230 */ /* 0x010fc60000004100 */
[-C--:B------:R-:W-:Y:S01]  /*0590*/  FMUL R28, R24, R26.reuse ;  /* 0x0000001a181c7220 */ /* 0x080fe20000400000 */
[----:B-----5:R-:W-:Y:S02]  /*05a0*/  HADD2.F32 R25, -RZ, R25.H0_H0 ;  /* 0x20000019ff197230 */ /* 0x020fe40000004100 */
[----:B------:R-:W-:-:S03]  /*05b0*/  FMUL R27, R23, R26 ;  /* 0x0000001a171b7220 */ /* 0x000fc60000400000 */
[-C--:B------:R-:W-:Y:S01]  /*05c0*/  FFMA R28, R23, R25.reuse, -R28 ;  /* 0x00000019171c7223 */ /* 0x080fe2000000081c */
[----:B------:R-:W-:-:S04]  /*05d0*/  FFMA R27, R24, R25, R27 ;  /* 0x00000019181b7223 */ /* 0x000fc8000000001b */
[----:B------:R-:W-:Y:S02]  /*05e0*/  F2FP.F16.F32.PACK_AB R28, RZ, R28 ;  /* 0x0000001cff1c723e */ /* 0x000fe400000000ff */
[----:B------:R-:W-:-:S03]  /*05f0*/  F2FP.F16.F32.PACK_AB R27, RZ, R27 ;  /* 0x0000001bff1b723e */ /* 0x000fc600000000ff */
[----:B------:R0:W-:Y:S04]  /*0600*/  STG.E.U16 desc[UR8][R10.64], R28 ;  /* 0x0000001c0a007986 */ /* 0x0001e8000c101508 */
[----:B------:R0:W-:Y:S01]  /*0610*/  STG.E.U16 desc[UR8][R12.64], R27 ;  /* 0x0000001b0c007986 */ /* 0x0001e2000c101508 */
[----:B------:R-:W-:Y:S05]  /*0620*/  @!P2 BRA `(.L_x_2) ;  /* 0xfffffffc001ca947 */ /* 0x000fea000383ffff */
[----:B------:R-:W-:Y:S05]  /*0630*/  EXIT ;  /* 0x000000000000794d */ /* 0x000fea0003800000 */
.L_x_3:
        /* <DEDUP_REMOVED lines=12> */
.L_x_13:


//--------------------- .text._Z21fused_rope_f32_kernelPfS_PKfS1_PKljjjj --------------------------
	.section	.text._Z21fused_rope_f32_kernelPfS_PKfS1_PKljjjj,"ax",@progbits
	.align	128
        .global         _Z21fused_rope_f32_kernelPfS_PKfS1_PKljjjj
        .type           _Z21fused_rope_f32_kernelPfS_PKfS1_PKljjjj,@function
        .size           _Z21fused_rope_f32_kernelPfS_PKfS1_PKljjjj,(.L_x_14 - _Z21fused_rope_f32_kernelPfS_PKfS1_PKljjjj)
        .other          _Z21fused_rope_f32_kernelPfS_PKfS1_PKljjjj,@"STO_CUDA_ENTRY STV_DEFAULT"
_Z21fused_rope_f32_kernelPfS_PKfS1_PKljjjj:
.text._Z21fused_rope_f32_kernelPfS_PKfS1_PKljjjj:
        /* <DEDUP_REMOVED lines=40> */
[----:B-1----:R-:W-:-:S07]  /*0280*/  LOP3.LUT R19, RZ, UR5, RZ, 0x33, !PT ;  /* 0x00000005ff137c12 */ /* 0x002fce000f8e33ff */
.L_x_4:
        /* <DEDUP_REMOVED lines=35> */
[C---:B--2---:R-:W-:Y:S01]  /*04c0*/  IMAD.WIDE.U32 R8, R15.reuse, 0x4, R2 ;  /* 0x000000040f087825 */ /* 0x044fe200078e0002 */
[----:B------:R-:W2:Y:S03]  /*04d0*/  LDG.E R27, desc[UR8][R12.64] ;  /* 0x000000080c1b7981 */ /* 0x000ea6000c1e1900 */
[----:B------:R-:W-:Y:S02]  /*04e0*/  IMAD.WIDE.U32 R14, R15, 0x4, R4 ;  /* 0x000000040f0e7825 */ /* 0x000fe400078e0004 */
[----:B------:R-:W2:Y:S02]  /*04f0*/  LDG.E.CONSTANT R8, desc[UR8][R8.64] ;  /* 0x0000000808087981 */ /* 0x000ea4000c1e9900 */
[----:B------:R-:W-:Y:S02]  /*0500*/  IMAD.WIDE.U32 R10, R25, 0x4, R10 ;  /* 0x00000004190a7825 */ /* 0x000fe400078e000a */
[----:B------:R-:W3:Y:S04]  /*0510*/  LDG.E.CONSTANT R14, desc[UR8][R14.64] ;  /* 0x000000080e0e7981 */ /* 0x000ee8000c1e9900 */
[----:B------:R-:W4:Y:S01]  /*0520*/  LDG.E R25, desc[UR8][R10.64] ;  /* 0x000000080a197981 */ /* 0x000f22000c1e1900 */
[----:B------:R-:W-:-:S04]  /*0530*/  IADD3 R23, PT, PT, R21, R23, RZ ;  /* 0x0000001715177210 */ /* 0x000fc80007ffe0ff */
[----:B------:R-:W-:Y:S01]  /*0540*/  ISETP.GE.U32.AND P2, PT, R23, R16, PT ;  /* 0x000000101700720c */ /* 0x000fe20003f46070 */
[-C--:B--2---:R-:W-:Y:S01]  /*0550*/  FMUL R29, R8, R27.reuse ;  /* 0x0000001b081d7220 */ /* 0x084fe20000400000 */
[----:B---3--:R-:W-:-:S03]  /*0560*/  FMUL R27, R14, R27 ;  /* 0x0000001b0e1b7220 */ /* 0x008fc60000400000 */
[-C--:B----4-:R-:W-:Y:S01]  /*0570*/  FFMA R29, R14, R25.reuse, -R29 ;  /* 0x000000190e1d7223 */ /* 0x090fe2000000081d */
[----:B------:R-:W-:-:S04]  /*0580*/  FFMA R27, R8, R25, R27 ;  /* 0x00000019081b7223 */ /* 0x000fc8000000001b */
[----:B------:R0:W-:Y:S04]  /*0590*/  STG.E desc[UR8][R10.64], R29 ;  /* 0x0000001d0a007986 */ /* 0x0001e8000c101908 */
[----:B------:R0:W-:Y:S01]  /*05a0*/  STG.E desc[UR8][R12.64], R27 ;  /* 0x0000001b0c007986 */ /* 0x0001e2000c101908 */
[----:B------:R-:W-:Y:S05]  /*05b0*/  @!P2 BRA `(.L_x_4) ;  /* 0xfffffffc0034a947 */ /* 0x000fea000383ffff */
[----:B------:R-:W-:Y:S05]  /*05c0*/  EXIT ;  /* 0x000000000000794d */ /* 0x000fea0003800000 */
.L_x_5:
        /* <DEDUP_REMOVED lines=11> */
.L_x_14:


//--------------------- .text._Z24fused_rope_i_bf16_kernelP14__nv_bfloat162S0_PK13__nv_bfloat16S3_PKljjjj --------------------------
	.section	.text._Z24fused_rope_i_bf16_kernelP14__nv_bfloat162S0_PK13__nv_bfloat16S3_PKljjjj,"ax",@progbits
	.align	128
        .global         _Z24fused_rope_i_bf16_kernelP14__nv_bfloat162S0_PK13__nv_bfloat16S3_PKljjjj
        .type           _Z24fused_rope_i_bf16_kernelP14__nv_bfloat162S0_PK13__nv_bfloat16S3_PKljjjj,@function
        .size           _Z24fused_rope_i_bf16_kernelP14__nv_bfloat162S0_PK13__nv_bfloat16S3_PKljjjj,(.L_x_15 - _Z24fused_rope_i_bf16_kernelP14__nv_bfloat162S0_PK13__nv_bfloat16S3_PKljjjj)
        .other          _Z24fused_rope_i_bf16_kernelP14__nv_bfloat162S0_PK13__nv_bfloat16S3_PKljjjj,@"STO_CUDA_ENTRY STV_DEFAULT"
_Z24fused_rope_i_bf16_kernelP14__nv_bfloat162S0_PK13__nv_bfloat16S3_PKljjjj:
.text._Z24fused_rope_i_bf16_kernelP14__nv_bfloat162S0_PK13__nv_bfloat16S3_PKljjjj:
[----:B------:R-:W-:Y:S01]  /*0000*/  LDC R1, c[0x0][0x37c] ;  /* 0x0000df00ff017b82 */ /* 0x000fe20000000800 */
[----:B------:R-:W0:Y:S07]  /*0010*/  S2R R3, SR_TID.X ;  /* 0x0000000000037919 */ /* 0x000e2e0000002100 */
[----:B------:R-:W0:Y:S08]  /*0020*/  S2UR UR4, SR_CTAID.X ;  /* 0x00000000000479c3 */ /* 0x000e300000002500 */
[----:B------:R-:W0:Y:S08]  /*0030*/  LDC R22, c[0x0][0x360] ;  /* 0x0000d800ff167b82 */ /* 0x000e300000000800 */
[----:B------:R-:W1:Y:S01]  /*0040*/  LDC.64 R10, c[0x0][0x3a8] ;  /* 0x0000ea00ff0a7b82 */ /* 0x000e620000000a00 */
[----:B0-----:R-:W-:Y:S01]  /*0050*/  IMAD R14, R22, UR4, R3 ;  /* 0x00000004160e7c24 */ /* 0x001fe2000f8e0203 */
[----:B-1----:R-:W-:-:S04]  /*0060*/  IADD3 R11, PT, PT, R11, R10, RZ ;  /* 0x0000000a0b0b7210 */ /* 0x002fc80007ffe0ff */
[----:B------:R-:W-:-:S13]  /*0070*/  ISETP.GE.U32.AND P0, PT, R14, R11, PT ;  /* 0x0000000b0e00720c */ /* 0x000fda0003f06070 */
[----:B------:R-:W-:Y:S05]  /*0080*/  @P0 EXIT ;  /* 0x000000000000094d */ /* 0x000fea0003800000 */
[----:B------:R-:W0:Y:S01]  /*0090*/  LDCU.64 UR8, c[0x0][0x3b0] ;  /* 0x00007600ff0877ac */ /* 0x000e220008000a00 */
[----:B------:R-:W1:Y:S01]  /*00a0*/  LDC.64 R8, c[0x0][0x3a0] ;  /* 0x0000e800ff087b82 */ /* 0x000e620000000a00 */
[----:B------:R-:W2:Y:S01]  /*00b0*/  LDCU UR4, c[0x0][0x370] ;  /* 0x00006e00ff0477ac */ /* 0x000ea20008000800 */
[----:B------:R-:W3:Y:S06]  /*00c0*/  LDCU.64 UR6, c[0x0][0x358] ;  /* 0x00006b00ff0677ac */ /* 0x000eec0008000a00 */
[----:B------:R-:W4:Y:S08]  /*00d0*/  LDC.64 R6, c[0x0][0x390] ;  /* 0x0000e400ff067b82 */ /* 0x000f300000000a00 */
[----:B------:R-:W1:Y:S01]  /*00e0*/  LDC.64 R4, c[0x0][0x398] ;  /* 0x0000e600ff047b82 */ /* 0x000e620000000a00 */
[----:B0-----:R-:W0:Y:S01]  /*00f0*/  I2F.U32.RP R0, UR9 ;  /* 0x0000000900007d06 */ /* 0x001e220008209000 */
[----:B------:R-:W-:-:S02]  /*0100*/  ISETP.NE.U32.AND P0, PT, RZ, UR9, PT ;  /* 0x00000009ff007c0c */ /* 0x000fc4000bf05070 */
[----:B------:R-:W-:Y:S01]  /*0110*/  ISETP.NE.U32.AND P1, PT, RZ, UR8, PT ;  /* 0x00000008ff007c0c */ /* 0x000fe2000bf25070 */
[----:B--2---:R-:W-:Y:S01]  /*0120*/  IMAD R22, R22, UR4, RZ ;  /* 0x0000000416167c24 */ /* 0x004fe2000f8e02ff */
[----:B------:R-:W-:Y:S02]  /*0130*/  LOP3.LUT R21, RZ, UR9, RZ, 0x33, !PT ;  /* 0x00000009ff157c12 */ /* 0x000fe4000f8e33ff */
[----:B------:R-:W-:Y:S01]  /*0140*/  LOP3.LUT R20, RZ, UR8, RZ, 0x33, !PT ;  /* 0x00000008ff147c12 */ /* 0x000fe2000f8e33ff */
[----:B------:R-:W2:Y:S08]  /*0150*/  I2F.U32.RP R2, UR8 ;  /* 0x0000000800027d06 */ /* 0x000eb00008209000 */
[----:B0-----:R-:W0:Y:S08]  /*0160*/  MUFU.RCP R0, R0 ;  /* 0x0000000000007308 */ /* 0x001e300000001000 */
[----:B--2---:R-:W2:Y:S01]  /*0170*/  MUFU.RCP R2, R2 ;  /* 0x0000000200027308 */ /* 0x004ea20000001000 */
[----:B0-----:R-:W-:-:S07]  /*0180*/  VIADD R12, R0, 0xffffffe ;  /* 0x0ffffffe000c7836 */ /* 0x001fce0000000000 */
[----:B------:R0:W5:Y:S01]  /*0190*/  F2I.FTZ.U32.TRUNC.NTZ R13, R12 ;  /* 0x0000000c000d7305 */ /* 0x000162000021f000 */
[----:B--2---:R-:W-:Y:S02]  /*01a0*/  IADD3 R18, PT, PT, R2, 0xffffffe, RZ ;  /* 0x0ffffffe02127810 */ /* 0x004fe40007ffe0ff */
[----:B------:R-:W2:Y:S05]  /*01b0*/  LDC.64 R2, c[0x0][0x380] ;  /* 0x0000e000ff027b82 */ /* 0x000eaa0000000a00 */
[----:B------:R3:W4:Y:S01]  /*01c0*/  F2I.FTZ.U32.TRUNC.NTZ R19, R18 ;  /* 0x0000001200137305 */ /* 0x000722000021f000 */
[----:B0-----:R-:W-:Y:S02]  /*01d0*/  IMAD.MOV.U32 R12, RZ, RZ, RZ ;  /* 0x000000ffff0c7224 */ /* 0x001fe400078e00ff */
[----:B-----5:R-:W-:-:S02]  /*01e0*/  IMAD.MOV R15, RZ, RZ, -R13 ;  /* 0x000000ffff0f7224 */ /* 0x020fc400078e0a0d */
[----:B---3--:R-:W-:Y:S02]  /*01f0*/  HFMA2 R18, -RZ, RZ, 0, 0 ;  /* 0x00000000ff127431 */ /* 0x008fe400000001ff */
[----:B------:R-:W-:Y:S01]  /*0200*/  IMAD R15, R15, UR9, RZ ;  /* 0x000000090f0f7c24 */ /* 0x000fe2000f8e02ff */
[----:B----4-:R-:W-:-:S03]  /*0210*/  IADD3 R16, PT, PT, RZ, -R19, RZ ;  /* 0x80000013ff107210 */ /* 0x010fc60007ffe0ff */
[----:B------:R-:W-:-:S04]  /*0220*/  IMAD.HI.U32 R0, R13, R15, R12 ;  /* 0x0000000f0d007227 */ /* 0x000fc800078e000c */
[----:B------:R-:W-:-:S04]  /*0230*/  IMAD R13, R16, UR8, RZ ;  /* 0x00000008100d7c24 */ /* 0x000fc8000f8e02ff */
[----:B------:R-:W-:-:S04]  /*0240*/  IMAD.HI.U32 R18, R19, R13, R18 ;  /* 0x0000000d13127227 */ /* 0x000fc800078e0012 */
[----:B-1----:R-:W-:-:S07]  /*0250*/  IMAD.MOV.U32 R19, RZ, RZ, R14 ;  /* 0x000000ffff137224 */ /* 0x002fce00078e000e */
.L_x_6:
[----:B------:R-:W-:-:S04]  /*0260*/  ISETP.GE.U32.AND P2, PT, R19, R10, PT ;  /* 0x0000000a1300720c */ /* 0x000fc80003f46070 */
[----:B------:R-:W-:-:S04]  /*0270*/  SEL R12, R10, RZ, P2 ;  /* 0x000000ff0a0c7207 */ /* 0x000fc80001000000 */
[----:B------:R-:W-:-:S05]  /*0280*/  IADD3 R23, PT, PT, -R12, R19, RZ ;  /* 0x000000130c177210 */ /* 0x000fca0007ffe1ff */
[----:B------:R-:W-:-:S04]  /*0290*/  IMAD.HI.U32 R12, R0, R23, RZ ;  /* 0x00000017000c7227 */ /* 0x000fc800078e00ff */
[----:B------:R-:W-:-:S04]  /*02a0*/  IMAD.MOV R14, RZ, RZ, -R12 ;  /* 0x000000ffff0e7224 */ /* 0x000fc800078e0a0c */
[----:B0-----:R-:W-:-:S05]  /*02b0*/  IMAD R13, R14, UR9, R23 ;  /* 0x000000090e0d7c24 */ /* 0x001fca000f8e0217 */
[----:B------:R-:W-:-:S13]  /*02c0*/  ISETP.GE.U32.AND P3, PT, R13, UR9, PT ;  /* 0x000000090d007c0c */ /* 0x000fda000bf66070 */
[----:B------:R-:W-:Y:S01]  /*02d0*/  @P3 IADD3 R13, PT, PT, R13, -UR9, RZ ;  /* 0x800000090d0d3c10 */ /* 0x000fe2000fffe0ff */
[----:B------:R-:W-:-:S03]  /*02e0*/  @P3 VIADD R12, R12, 0x1 ;  /* 0x000000010c0c3836 */ /* 0x000fc60000000000 */
[----:B------:R-:W-:-:S13]  /*02f0*/  ISETP.GE.U32.AND P4, PT, R13, UR9, PT ;  /* 0x000000090d007c0c */ /* 0x000fda000bf86070 */
[----:B------:R-:W-:-:S04]  /*0300*/  @P4 IADD3 R12, PT, PT, R12, 0x1, RZ ;  /* 0x000000010c0c4810 */ /* 0x000fc80007ffe0ff */
[----:B------:R-:W-:-:S05]  /*0310*/  SEL R13, R21, R12, !P0 ;  /* 0x0000000c150d7207 */ /* 0x000fca0004000000 */
[----:B------:R-:W-:-:S04]  /*0320*/  IMAD.HI.U32 R12, R18, R13, RZ ;  /* 0x0000000d120c7227 */ /* 0x000fc800078e00ff */
[----:B------:R-:W-:-:S04]  /*0330*/  IMAD.MOV R12, RZ, RZ, -R12 ;  /* 0x000000ffff0c7224 */ /* 0x000fc800078e0a0c */
[----:B------:R-:W-:-:S05]  /*0340*/  IMAD R15, R12, UR8, R13 ;  /* 0x000000080c0f7c24 */ /* 0x000fca000f8e020d */
[----:B------:R-:W-:-:S13]  /*0350*/  ISETP.GE.U32.AND P3, PT, R15, UR8, PT ;  /* 0x000000080f007c0c */ /* 0x000fda000bf66070 */
[----:B------:R-:W-:-:S04]  /*0360*/  @P3 IADD3 R15, PT, PT, R15, -UR8, RZ ;  /* 0x800000080f0f3c10 */ /* 0x000fc8000fffe0ff */
[----:B------:R-:W-:-:S13]  /*0370*/  ISETP.GE.U32.AND P3, PT, R15, UR8, PT ;  /* 0x000000080f007c0c */ /* 0x000fda000bf66070 */
[----:B------:R-:W-:-:S04]  /*0380*/  @P3 IADD3 R15, PT, PT, R15, -UR8, RZ ;  /* 0x800000080f0f3c10 */ /* 0x000fc8000fffe0ff */
[----:B------:R-:W-:-:S05]  /*0390*/  SEL R17, R20, R15, !P1 ;  /* 0x0000000f14117207 */ /* 0x000fca0004800000 */
[----:B------:R-:W-:-:S06]  /*03a0*/  IMAD.WIDE.U32 R16, R17, 0x8, R8 ;  /* 0x0000000811107825 */ /* 0x000fcc00078e0008 */
[----:B------:R0:W3:Y:S01]  /*03b0*/  LDG.E.CONSTANT R17, desc[UR6][R16.64] ;  /* 0x0000000610117981 */ /* 0x0000e2000c1e9900 */
[----:B--2---:R-:W-:Y:S01]  /*03c0*/  IMAD.MOV.U32 R14, RZ, RZ, R2 ;  /* 0x000000ffff0e7224 */ /* 0x004fe200078e0002 */
[----:B------:R-:W-:Y:S02]  /*03d0*/  MOV R25, R3 ;  /* 0x0000000300197202 */ /* 0x000fe40000000f00 */
[----:B------:R-:W-:-:S03]  /*03e0*/  IADD3 R12, PT, PT, RZ, -R13, RZ ;  /* 0x8000000dff0c7210 */ /* 0x000fc60007ffe0ff */
[----:B------:R-:W0:Y:S02]  /*03f0*/  @P2 LDC R14, c[0x0][0x388] ;  /* 0x0000e200ff0e2b82 */ /* 0x000e240000000800 */
[----:B------:R-:W-:-:S06]  /*0400*/  IMAD R12, R12, UR9, R23 ;  /* 0x000000090c0c7c24 */ /* 0x000fcc000f8e0217 */
[----:B------:R-:W1:Y:S01]  /*0410*/  @P2 LDC R25, c[0x0][0x38c] ;  /* 0x0000e300ff192b82 */ /* 0x000e620000000800 */
[----:B0-----:R-:W-:Y:S02]  /*0420*/  IMAD.MOV.U32 R16, RZ, RZ, R14 ;  /* 0x000000ffff107224 */ /* 0x001fe400078e000e */
[----:B---3--:R-:W-:Y:S01]  /*0430*/  IMAD R15, R17, UR9, R12 ;  /* 0x00000009110f7c24 */ /* 0x008fe2000f8e020c */
[----:B-1----:R-:W-:-:S03]  /*0440*/  MOV R17, R25 ;  /* 0x0000001900117202 */ /* 0x002fc60000000f00 */
[----:B------:R-:W-:-:S04]  /*0450*/  IMAD.WIDE.U32 R12, R15, 0x2, R6 ;  /* 0x000000020f0c7825 */ /* 0x000fc800078e0006 */
[----:B------:R-:W-:Y:S02]  /*0460*/  IMAD.WIDE.U32 R14, R15, 0x2, R4 ;  /* 0x000000020f0e7825 */ /* 0x000fe400078e0004 */
[----:B------:R-:W2:Y:S02]  /*0470*/  LDG.E.U16.CONSTANT R13, desc[UR6][R12.64] ;  /* 0x000000060c0d7981 */ /* 0x000ea4000c1e9500 */
[----:B------:R-:W-:Y:S02]  /*0480*/  IMAD.WIDE.U32 R16, R23, 0x4, R16 ;  /* 0x0000000417107825 */ /* 0x000fe400078e0010 */
[----:B------:R-:W2:Y:S04]  /*0490*/  LDG.E.U16.CONSTANT R14, desc[UR6][R14.64] ;  /* 0x000000060e0e7981 */ /* 0x000ea8000c1e9500 */
[----:B------:R-:W3:Y:S01]  /*04a0*/  LDG.E R23, desc[UR6][R16.64] ;  /* 0x0000000610177981 */ /* 0x000ee2000c1e1900 */
[----:B------:R-:W-:-:S04]  /*04b0*/  IADD3 R19, PT, PT, R22, R19, RZ ;  /* 0x0000001316137210 */ /* 0x000fc80007ffe0ff */
[----:B------:R-:W-:Y:S02]  /*04c0*/  ISETP.GE.U32.AND P2, PT, R19, R11, PT ;  /* 0x0000000b1300720c */ /* 0x000fe40003f46070 */
[----:B--2---:R-:W-:-:S05]  /*04d0*/  PRMT R12, R14, 0x5410, R13 ;  /* 0x000054100e0c7816 */ /* 0x004fca000000000d */
[----:B---3--:R-:W-:-:S04]  /*04e0*/  HMUL2.BF16_V2 R15, R23.H1_H1, R12 ;  /* 0x0000000c170f7232 */ /* 0x008fc80000200c00 */
[C-C-:B------:R-:W-:Y:S02]  /*04f0*/  HFMA2.BF16_V2 R13, R23.reuse.H0_H0, R13.H0_H0, -R15.reuse.H0_H0 ;  /* 0x2000000d170d7231 */ /* 0x140fe4000034080f */
[----:B------:R-:W-:-:S05]  /*0500*/  HFMA2.BF16_V2 R23, R23.H0_H0, R14.H0_H0, R15.H1_H1 ;  /* 0x2000000e17177231 */ /* 0x000fca000026080f */
[----:B------:R-:W-:-:S05]  /*0510*/  PRMT R13, R13, 0x5410, R23 ;  /* 0x000054100d0d7816 */ /* 0x000fca0000000017 */
[----:B------:R0:W-:Y:S01]  /*0520*/  STG.E desc[UR6][R16.64], R13 ;  /* 0x0000000d10007986 */ /* 0x0001e2000c101906 */
[----:B------:R-:W-:Y:S05]  /*0530*/  @!P2 BRA `(.L_x_6) ;  /* 0xfffffffc0048a947 */ /* 0x000fea000383ffff */
[----:B------:R-:W-:Y:S05]  /*0540*/  EXIT ;  /* 0x000000000000794d */ /* 0x000fea0003800000 */
.L_x_7:
        /* <DEDUP_REMOVED lines=11> */
.L_x_15:


//--------------------- .text._Z23fused_rope_i_f16_kernelP7__half2S0_PK6__halfS3_PKljjjj --------------------------
	.section	.text._Z23fused_rope_i_f16_kernelP7__half2S0_PK6__halfS3_PKljjjj,"ax",@progbits
	.align	128
        .global         _Z23fused_rope_i_f16_kernelP7__half2S0_PK6__halfS3_PKljjjj
        .type           _Z23fused_rope_i_f16_kernelP7__half2S0_PK6__halfS3_PKljjjj,@function
        .size           _Z23fused_rope_i_f16_kernelP7__half2S0_PK6__halfS3_PKljjjj,(.L_x_16 - _Z23fused_rope_i_f16_kernelP7__half2S0_PK6__halfS3_PKljjjj)
        .other          _Z23fused_rope_i_f16_kernelP7__half2S0_PK6__halfS3_PKljjjj,@"STO_CUDA_ENTRY STV_DEFAULT"
_Z23fused_rope_i_f16_kernelP7__half2S0_PK6__halfS3_PKljjjj:
.text._Z23fused_rope_i_f16_kernelP7__half2S0_PK6__halfS3_PKljjjj:
        /* <DEDUP_REMOVED lines=13> */
[----:B------:R-:W4:Y:S01]  /*00d0*/  LDC.64 R6, c[0x0][0x390] ;  /* 0x0000e400ff067b82 */ /* 0x000f220000000a00 */
[----:B0-----:R-:W0:Y:S01]  /*00e0*/  I2F.U32.RP R0, UR9 ;  /* 0x0000000900007d06 */ /* 0x001e220008209000 */
[----:B------:R-:W-:-:S02]  /*00f0*/  ISETP.NE.U32.AND P0, PT, RZ, UR9, PT ;  /* 0x00000009ff007c0c */ /* 0x000fc4000bf05070 */
[----:B------:R-:W-:Y:S01]  /*0100*/  ISETP.NE.U32.AND P1, PT, RZ, UR8, PT ;  /* 0x00000008ff007c0c */ /* 0x000fe2000bf25070 */
[----:B--2---:R-:W-:-:S04]  /*0110*/  IMAD R14, R14, UR4, RZ ;  /* 0x000000040e0e7c24 */ /* 0x004fc8000f8e02ff */
[----:B------:R-:W2:Y:S08]  /*0120*/  I2F.U32.RP R8, UR8 ;  /* 0x0000000800087d06 */ /* 0x000eb00008209000 */
[----:B0-----:R-:W0:Y:S08]  /*0130*/  MUFU.RCP R0, R0 ;  /* 0x0000000000007308 */ /* 0x001e300000001000 */
[----:B--2---:R-:W2:Y:S01]  /*0140*/  MUFU.RCP R8, R8 ;  /* 0x0000000800087308 */ /* 0x004ea20000001000 */
[----:B0-----:R-:W-:-:S07]  /*0150*/  IADD3 R10, PT, PT, R0, 0xffffffe, RZ ;  /* 0x0ffffffe000a7810 */ /* 0x001fce0007ffe0ff */
[----:B------:R0:W5:Y:S01]  /*0160*/  F2I.FTZ.U32.TRUNC.NTZ R11, R10 ;  /* 0x0000000a000b7305 */ /* 0x000162000021f000 */
[----:B--2---:R-:W-:Y:S02]  /*0170*/  IADD3 R12, PT, PT, R8, 0xffffffe, RZ ;  /* 0x0ffffffe080c7810 */ /* 0x004fe40007ffe0ff */
[----:B------:R-:W2:Y:S05]  /*0180*/  LDC.64 R8, c[0x0][0x398] ;  /* 0x0000e600ff087b82 */ /* 0x000eaa0000000a00 */
[----:B------:R3:W1:Y:S01]  /*0190*/  F2I.FTZ.U32.TRUNC.NTZ R13, R12 ;  /* 0x0000000c000d7305 */ /* 0x000662000021f000 */
[----:B0-----:R-:W-:Y:S02]  /*01a0*/  HFMA2 R10, -RZ, RZ, 0, 0 ;  /* 0x00000000ff0a7431 */ /* 0x001fe400000001ff */
[----:B-----5:R-:W-:-:S02]  /*01b0*/  IMAD.MOV R15, RZ, RZ, -R11 ;  /* 0x000000ffff0f7224 */ /* 0x020fc400078e0a0b */
[----:B---3--:R-:W-:Y:S02]  /*01c0*/  IMAD.MOV.U32 R12, RZ, RZ, RZ ;  /* 0x000000ffff0c7224 */ /* 0x008fe400078e00ff */
[----:B------:R-:W-:Y:S01]  /*01d0*/  IMAD R15, R15, UR9, RZ ;  /* 0x000000090f0f7c24 */ /* 0x000fe2000f8e02ff */
[----:B-1----:R-:W-:-:S03]  /*01e0*/  IADD3 R17, PT, PT, RZ, -R13, RZ ;  /* 0x8000000dff117210 */ /* 0x002fc60007ffe0ff */
[----:B------:R-:W-:-:S04]  /*01f0*/  IMAD.HI.U32 R0, R11, R15, R10 ;  /* 0x0000000f0b007227 */ /* 0x000fc800078e000a */
[----:B------:R-:W-:-:S04]  /*0200*/  IMAD R11, R17, UR8, RZ ;  /* 0x00000008110b7c24 */ /* 0x000fc8000f8e02ff */
[----:B------:R-:W-:Y:S01]  /*0210*/  IMAD.HI.U32 R10, R13, R11, R12 ;  /* 0x0000000b0d0a7227 */ /* 0x000fe200078e000c */
[----:B------:R-:W-:Y:S02]  /*0220*/  MOV R11, R16 ;  /* 0x00000010000b7202 */ /* 0x000fe40000000f00 */
[----:B------:R-:W-:Y:S02]  /*0230*/  LOP3.LUT R13, RZ, UR9, RZ, 0x33, !PT ;  /* 0x00000009ff0d7c12 */ /* 0x000fe4000f8e33ff */
[----:B----4-:R-:W-:-:S07]  /*0240*/  LOP3.LUT R12, RZ, UR8, RZ, 0x33, !PT ;  /* 0x00000008ff0c7c12 */ /* 0x010fce000f8e33ff */
.L_x_8:
[----:B------:R-:W-:-:S04]  /*0250*/  ISETP.GE.U32.AND P2, PT, R11, R2, PT ;  /* 0x000000020b00720c */ /* 0x000fc80003f46070 */
[----:B0-----:R-:W-:-:S04]  /*0260*/  SEL R16, R2, RZ, P2 ;  /* 0x000000ff02107207 */ /* 0x001fc80001000000 */
[----:B------:R-:W-:-:S05]  /*0270*/  IADD3 R15, PT, PT, -R16, R11, RZ ;  /* 0x0000000b100f7210 */ /* 0x000fca0007ffe1ff */
[----:B------:R-:W-:-:S05]  /*0280*/  IMAD.HI.U32 R16, R0, R15, RZ ;  /* 0x0000000f00107227 */ /* 0x000fca00078e00ff */
[----:B------:R-:W-:-:S05]  /*0290*/  IADD3 R18, PT, PT, -R16, RZ, RZ ;  /* 0x000000ff10127210 */ /* 0x000fca0007ffe1ff */
[----:B------:R-:W-:-:S05]  /*02a0*/  IMAD R17, R18, UR9, R15 ;  /* 0x0000000912117c24 */ /* 0x000fca000f8e020f */
[----:B------:R-:W-:-:S13]  /*02b0*/  ISETP.GE.U32.AND P3, PT, R17, UR9, PT ;  /* 0x0000000911007c0c */ /* 0x000fda000bf66070 */
[----:B------:R-:W-:Y:S01]  /*02c0*/  @P3 VIADD R17, R17, -UR9 ;  /* 0x8000000911113c36 */ /* 0x000fe20008000000 */
[----:B------:R-:W-:-:S04]  /*02d0*/  @P3 IADD3 R16, PT, PT, R16, 0x1, RZ ;  /* 0x0000000110103810 */ /* 0x000fc80007ffe0ff */
[----:B------:R-:W-:-:S13]  /*02e0*/  ISETP.GE.U32.AND P4, PT, R17, UR9, PT ;  /* 0x0000000911007c0c */ /* 0x000fda000bf86070 */
[----:B------:R-:W-:-:S04]  /*02f0*/  @P4 IADD3 R16, PT, PT, R16, 0x1, RZ ;  /* 0x0000000110104810 */ /* 0x000fc80007ffe0ff */
[----:B------:R-:W-:-:S05]  /*0300*/  SEL R19, R13, R16, !P0 ;  /* 0x000000100d137207 */ /* 0x000fca0004000000 */
[----:B------:R-:W-:-:S05]  /*0310*/  IMAD.HI.U32 R16, R10, R19, RZ ;  /* 0x000000130a107227 */ /* 0x000fca00078e00ff */
[----:B------:R-:W-:-:S05]  /*0320*/  IADD3 R16, PT, PT, -R16, RZ, RZ ;  /* 0x000000ff10107210 */ /* 0x000fca0007ffe1ff */
[----:B------:R-:W-:-:S05]  /*0330*/  IMAD R17, R16, UR8, R19 ;  /* 0x0000000810117c24 */ /* 0x000fca000f8e0213 */
[----:B------:R-:W-:-:S13]  /*0340*/  ISETP.GE.U32.AND P3, PT, R17, UR8, PT ;  /* 0x0000000811007c0c */ /* 0x000fda000bf66070 */
[----:B------:R-:W-:-:S05]  /*0350*/  @P3 VIADD R17, R17, -UR8 ;  /* 0x8000000811113c36 */ /* 0x000fca0008000000 */
[----:B------:R-:W-:-:S13]  /*0360*/  ISETP.GE.U32.AND P3, PT, R17, UR8, PT ;  /* 0x0000000811007c0c */ /* 0x000fda000bf66070 */
[----:B------:R-:W-:-:S04]  /*0370*/  @P3 IADD3 R17, PT, PT, R17, -UR8, RZ ;  /* 0x8000000811113c10 */ /* 0x000fc8000fffe0ff */
[----:B------:R-:W-:Y:S02]  /*0380*/  SEL R23, R12, R17, !P1 ;  /* 0x000000110c177207 */ /* 0x000fe40004800000 */
[----:B------:R-:W0:Y:S03]  /*0390*/  LDC.64 R16, c[0x0][0x380] ;  /* 0x0000e000ff107b82 */ /* 0x000e260000000a00 */
[----:B------:R-:W-:-:S06]  /*03a0*/  IMAD.WIDE.U32 R22, R23, 0x8, R4 ;  /* 0x0000000817167825 */ /* 0x000fcc00078e0004 */
[----:B------:R-:W3:Y:S01]  /*03b0*/  LDG.E.CONSTANT R23, desc[UR6][R22.64] ;  /* 0x0000000616177981 */ /* 0x000ee2000c1e9900 */
[----:B------:R-:W-:-:S05]  /*03c0*/  IADD3 R18, PT, PT, -R19, RZ, RZ ;  /* 0x000000ff13127210 */ /* 0x000fca0007ffe1ff */
[----:B------:R-:W-:Y:S01]  /*03d0*/  IMAD R18, R18, UR9, R15 ;  /* 0x0000000912127c24 */ /* 0x000fe2000f8e020f */
[----:B0-----:R-:W0:Y:S08]  /*03e0*/  @P2 LDC R16, c[0x0][0x388] ;  /* 0x0000e200ff102b82 */ /* 0x001e300000000800 */
[----:B------:R-:W0:Y:S02]  /*03f0*/  @P2 LDC R17, c[0x0][0x38c] ;  /* 0x0000e300ff112b82 */ /* 0x000e240000000800 */
[----:B0-----:R-:W-:-:S04]  /*0400*/  IMAD.WIDE.U32 R16, R15, 0x4, R16 ;  /* 0x000000040f107825 */ /* 0x001fc800078e0010 */
[----:B---3--:R-:W-:Y:S02]  /*0410*/  IMAD R21, R23, UR9, R18 ;  /* 0x0000000917157c24 */ /* 0x008fe4000f8e0212 */
[----:B------:R-:W3:Y:S02]  /*0420*/  LDG.E R23, desc[UR6][R16.64] ;  /* 0x0000000610177981 */ /* 0x000ee4000c1e1900 */
[----:B--2---:R-:W-:-:S04]  /*0430*/  IMAD.WIDE.U32 R18, R21, 0x2, R8 ;  /* 0x0000000215127825 */ /* 0x004fc800078e0008 */
[----:B------:R-:W-:Y:S02]  /*0440*/  IMAD.WIDE.U32 R20, R21, 0x2, R6 ;  /* 0x0000000215147825 */ /* 0x000fe400078e0006 */
[----:B------:R-:W2:Y:S04]  /*0450*/  LDG.E.U16.CONSTANT R18, desc[UR6][R18.64] ;  /* 0x0000000612127981 */ /* 0x000ea8000c1e9500 */
[----:B------:R-:W4:Y:S01]  /*0460*/  LDG.E.U16.CONSTANT R20, desc[UR6][R20.64] ;  /* 0x0000000614147981 */ /* 0x000f22000c1e9500 */
[----:B------:R-:W-:-:S04]  /*0470*/  IADD3 R11, PT, PT, R14, R11, RZ ;  /* 0x0000000b0e0b7210 */ /* 0x000fc80007ffe0ff */
[----:B------:R-:W-:Y:S01]  /*0480*/  ISETP.GE.U32.AND P2, PT, R11, R3, PT ;  /* 0x000000030b00720c */ /* 0x000fe20003f46070 */
[--C-:B---3--:R-:W-:Y:S02]  /*0490*/  HADD2.F32 R24, -RZ, R23.reuse.H1_H1 ;  /* 0x30000017ff187230 */ /* 0x108fe40000004100 */
[----:B------:R-:W-:Y:S02]  /*04a0*/  HADD2.F32 R23, -RZ, R23.H0_H0 ;  /* 0x20000017ff177230 */ /* 0x000fe40000004100 */
[----:B--2---:R-:W-:Y:S02]  /*04b0*/  HADD2.F32 R22, -RZ, R18.H0_H0 ;  /* 0x20000012ff167230 */ /* 0x004fe40000004100 */
[----:B----4-:R-:W-:-:S03]  /*04c0*/  HADD2.F32 R15, -RZ, R20.H0_H0 ;  /* 0x20000014ff0f7230 */ /* 0x010fc60000004100 */
[CC--:B------:R-:W-:Y:S02]  /*04d0*/  FMUL R26, R22.reuse, R24.reuse ;  /* 0x00000018161a7220 */ /* 0x0c0fe40000400000 */
[C---:B------:R-:W-:Y:S02]  /*04e0*/  FMUL R25, R15.reuse, R24 ;  /* 0x000000180f197220 */ /* 0x040fe40000400000 */
[-C--:B------:R-:W-:Y:S02]  /*04f0*/  FFMA R26, R15, R23.reuse, -R26 ;  /* 0x000000170f1a7223 */ /* 0x080fe4000000081a */
[----:B------:R-:W-:-:S05]  /*0500*/  FFMA R25, R22, R23, R25 ;  /* 0x0000001716197223 */ /* 0x000fca0000000019 */
[----:B------:R-:W-:-:S05]  /*0510*/  F2FP.F16.F32.PACK_AB R25, R25, R26 ;  /* 0x0000001a1919723e */ /* 0x000fca00000000ff */
[----:B------:R0:W-:Y:S01]  /*0520*/  STG.E desc[UR6][R16.64], R25 ;  /* 0x0000001910007986 */ /* 0x0001e2000c101906 */
[----:B------:R-:W-:Y:S05]  /*0530*/  @!P2 BRA `(.L_x_8) ;  /* 0xfffffffc0044a947 */ /* 0x000fea000383ffff */
[----:B------:R-:W-:Y:S05]  /*0540*/  EXIT ;  /* 0x000000000000794d */ /* 0x000fea0003800000 */
.L_x_9:
        /* <DEDUP_REMOVED lines=11> */
.L_x_16:


//--------------------- .text._Z23fused_rope_i_f32_kernelP6float2S0_PKfS2_PKljjjj --------------------------
	.section	.text._Z23fused_rope_i_f32_kernelP6float2S0_PKfS2_PKljjjj,"ax",@progbits
	.align	128
        .global         _Z23fused_rope_i_f32_kernelP6float2S0_PKfS2_PKljjjj
        .type           _Z23fused_rope_i_f32_kernelP6float2S0_PKfS2_PKljjjj,@function
        .size           _Z23fused_rope_i_f32_kernelP6float2S0_PKfS2_PKljjjj,(.L_x_17 - _Z23fused_rope_i_f32_kernelP6float2S0_PKfS2_PKljjjj)
        .other          _Z23fused_rope_i_f32_kernelP6float2S0_PKfS2_PKljjjj,@"STO_CUDA_ENTRY STV_DEFAULT"
_Z23fused_rope_i_f32_kernelP6float2S0_PKfS2_PKljjjj:
.text._Z23fused_rope_i_f32_kernelP6float2S0_PKfS2_PKljjjj:
        /* <DEDUP_REMOVED lines=23> */
[----:B0-----:R-:W-:-:S07]  /*0170*/  IADD3 R10, PT, PT, R0, 0xffffffe, RZ ;  /* 0x0ffffffe000a7810 */ /* 0x001fce0007ffe0ff */
[----:B------:R0:W5:Y:S01]  /*0180*/  F2I.FTZ.U32.TRUNC.NTZ R11, R10 ;  /* 0x0000000a000b7305 */ /* 0x000162000021f000 */
[----:B--2---:R-:W-:Y:S02]  /*0190*/  VIADD R18, R2, 0xffffffe ;  /* 0x0ffffffe02127836 */ /* 0x004fe40000000000 */
[----:B------:R-:W2:Y:S05]  /*01a0*/  LDC.64 R2, c[0x0][0x398] ;  /* 0x0000e600ff027b82 */ /* 0x000eaa0000000a00 */
[----:B------:R3:W1:Y:S01]  /*01b0*/  F2I.FTZ.U32.TRUNC.NTZ R19, R18 ;  /* 0x0000001200137305 */ /* 0x000662000021f000 */
[----:B0-----:R-:W-:Y:S01]  /*01c0*/  HFMA2 R10, -RZ, RZ, 0, 0 ;  /* 0x00000000ff0a7431 */ /* 0x001fe200000001ff */
[----:B-----5:R-:W-:Y:S01]  /*01d0*/  IADD3 R13, PT, PT, RZ, -R11, RZ ;  /* 0x8000000bff0d7210 */ /* 0x020fe20007ffe0ff */
[----:B---3--:R-:W-:-:S04]  /*01e0*/  IMAD.MOV.U32 R18, RZ, RZ, RZ ;  /* 0x000000ffff127224 */ /* 0x008fc800078e00ff */
[----:B------:R-:W-:Y:S02]  /*01f0*/  IMAD R13, R13, UR9, RZ ;  /* 0x000000090d0d7c24 */ /* 0x000fe4000f8e02ff */
[----:B-1----:R-:W-:Y:S02]  /*0200*/  IMAD.MOV R14, RZ, RZ, -R19 ;  /* 0x000000ffff0e7224 */ /* 0x002fe400078e0a13 */
[----:B------:R-:W-:-:S04]  /*0210*/  IMAD.HI.U32 R0, R11, R13, R10 ;  /* 0x0000000d0b007227 */ /* 0x000fc800078e000a */
[----:B------:R-:W-:-:S04]  /*0220*/  IMAD R11, R14, UR8, RZ ;  /* 0x000000080e0b7c24 */ /* 0x000fc8000f8e02ff */
[----:B------:R-:W-:Y:S01]  /*0230*/  IMAD.HI.U32 R18, R19, R11, R18 ;  /* 0x0000000b13127227 */ /* 0x000fe200078e0012 */
[----:B----4-:R-:W-:-:S07]  /*0240*/  MOV R19, R12 ;  /* 0x0000000c00137202 */ /* 0x010fce0000000f00 */
.L_x_10:
[----:B------:R-:W-:-:S04]  /*0250*/  ISETP.GE.U32.AND P2, PT, R19, R8, PT ;  /* 0x000000081300720c */ /* 0x000fc80003f46070 */
[----:B0-----:R-:W-:-:S04]  /*0260*/  SEL R10, R8, RZ, P2 ;  /* 0x000000ff080a7207 */ /* 0x001fc80001000000 */
[----:B------:R-:W-:-:S05]  /*0270*/  IADD3 R13, PT, PT, -R10, R19, RZ ;  /* 0x000000130a0d7210 */ /* 0x000fca0007ffe1ff */
[----:B------:R-:W-:-:S04]  /*0280*/  IMAD.HI.U32 R10, R0, R13, RZ ;  /* 0x0000000d000a7227 */ /* 0x000fc800078e00ff */
[----:B------:R-:W-:-:S04]  /*0290*/  IMAD.MOV R12, RZ, RZ, -R10 ;  /* 0x000000ffff0c7224 */ /* 0x000fc800078e0a0a */
[----:B------:R-:W-:-:S05]  /*02a0*/  IMAD R11, R12, UR9, R13 ;  /* 0x000000090c0b7c24 */ /* 0x000fca000f8e020d */
[----:B------:R-:W-:-:S13]  /*02b0*/  ISETP.GE.U32.AND P3, PT, R11, UR9, PT ;  /* 0x000000090b007c0c */ /* 0x000fda000bf66070 */
[----:B------:R-:W-:Y:S02]  /*02c0*/  @P3 IADD3 R11, PT, PT, R11, -UR9, RZ ;  /* 0x800000090b0b3c10 */ /* 0x000fe4000fffe0ff */
[----:B------:R-:W-:Y:S02]  /*02d0*/  @P3 IADD3 R10, PT, PT, R10, 0x1, RZ ;  /* 0x000000010a0a3810 */ /* 0x000fe40007ffe0ff */
[----:B------:R-:W-:-:S13]  /*02e0*/  ISETP.GE.U32.AND P4, PT, R11, UR9, PT ;  /* 0x000000090b007c0c */ /* 0x000fda000bf86070 */
[----:B------:R-:W-:-:S05]  /*02f0*/  @P4 VIADD R10, R10, 0x1 ;  /* 0x000000010a0a4836 */ /* 0x000fca0000000000 */
[----:B------:R-:W-:-:S05]  /*0300*/  SEL R15, R21, R10, !P0 ;  /* 0x0000000a150f7207 */ /* 0x000fca0004000000 */
[----:B------:R-:W-:-:S05]  /*0310*/  IMAD.HI.U32 R10, R18, R15, RZ ;  /* 0x0000000f120a7227 */ /* 0x000fca00078e00ff */
[----:B------:R-:W-:-:S05]  /*0320*/  IADD3 R10, PT, PT, -R10, RZ, RZ ;  /* 0x000000ff0a0a7210 */ /* 0x000fca0007ffe1ff */
[----:B------:R-:W-:-:S05]  /*0330*/  IMAD R11, R10, UR8, R15 ;  /* 0x000000080a0b7c24 */ /* 0x000fca000f8e020f */
[----:B------:R-:W-:-:S13]  /*0340*/  ISETP.GE.U32.AND P3, PT, R11, UR8, PT ;  /* 0x000000080b007c0c */ /* 0x000fda000bf66070 */
[----:B------:R-:W-:-:S04]  /*0350*/  @P3 IADD3 R11, PT, PT, R11, -UR8, RZ ;  /* 0x800000080b0b3c10 */ /* 0x000fc8000fffe0ff */
[----:B------:R-:W-:-:S13]  /*0360*/  ISETP.GE.U32.AND P3, PT, R11, UR8, PT ;  /* 0x000000080b007c0c */ /* 0x000fda000bf66070 */
[----:B------:R-:W-:-:S05]  /*0370*/  @P3 VIADD R11, R11, -UR8 ;  /* 0x800000080b0b3c36 */ /* 0x000fca0008000000 */
        /* <DEDUP_REMOVED lines=10> */
[----:B------:R-:W3:Y:S02]  /*0420*/  LDG.E.64 R16, desc[UR6][R10.64] ;  /* 0x000000060a107981 */ /* 0x000ee4000c1e1b00 */
[----:B--2---:R-:W-:-:S04]  /*0430*/  IMAD.WIDE.U32 R12, R15, 0x4, R2 ;  /* 0x000000040f0c7825 */ /* 0x004fc800078e0002 */
[----:B------:R-:W-:Y:S02]  /*0440*/  IMAD.WIDE.U32 R14, R15, 0x4, R4 ;  /* 0x000000040f0e7825 */ /* 0x000fe400078e0004 */
[----:B------:R-:W3:Y:S04]  /*0450*/  LDG.E.CONSTANT R12, desc[UR6][R12.64] ;  /* 0x000000060c0c7981 */ /* 0x000ee8000c1e9900 */
[----:B------:R-:W2:Y:S01]  /*0460*/  LDG.E.CONSTANT R14, desc[UR6][R14.64] ;  /* 0x000000060e0e7981 */ /* 0x000ea2000c1e9900 */
[----:B------:R-:W-:-:S04]  /*0470*/  IADD3 R19, PT, PT, R22, R19, RZ ;  /* 0x0000001316137210 */ /* 0x000fc80007ffe0ff */
[----:B------:R-:W-:Y:S01]  /*0480*/  ISETP.GE.U32.AND P2, PT, R19, R9, PT ;  /* 0x000000091300720c */ /* 0x000fe20003f46070 */
[-C--:B---3--:R-:W-:Y:S01]  /*0490*/  FMUL R23, R12, R17.reuse ;  /* 0x000000110c177220 */ /* 0x088fe20000400000 */
[----:B--2---:R-:W-:-:S03]  /*04a0*/  FMUL R25, R14, R17 ;  /* 0x000000110e197220 */ /* 0x004fc60000400000 */
[-C--:B------:R-:W-:Y:S01]  /*04b0*/  FFMA R24, R14, R16.reuse, -R23 ;  /* 0x000000100e187223 */ /* 0x080fe20000000817 */
[----:B------:R-:W-:-:S05]  /*04c0*/  FFMA R25, R12, R16, R25 ;  /* 0x000000100c197223 */ /* 0x000fca0000000019 */
[----:B------:R0:W-:Y:S02]  /*04d0*/  STG.E.64 desc[UR6][R10.64], R24 ;  /* 0x000000180a007986 */ /* 0x0001e4000c101b06 */
[----:B------:R-:W-:Y:S05]  /*04e0*/  @!P2 BRA `(.L_x_10) ;  /* 0xfffffffc0058a947 */ /* 0x000fea000383ffff */
[----:B------:R-:W-:Y:S05]  /*04f0*/  EXIT ;  /* 0x000000000000794d */ /* 0x000fea0003800000 */
.L_x_11:
        /* <DEDUP_REMOVED lines=16> */
.L_x_17:


//--------------------- .nv.shared.reserved.0     --------------------------
	.section	.nv.shared.reserved.0,"aw",@nobits
	.weak		__nv_reservedSMEM_offset_0_alias
	.size		__nv_reservedSMEM_offset_0_alias, 0, 64
	.other		__nv_reservedSMEM_offset_0_alias,@"STO_CUDA_RESERVED_SHARED STV_DEFAULT"
__nv_reservedSMEM_offset_0_alias:
	.zero		0
	.zero		64


//--------------------- .nv.constant0._Z22fused_rope_bf16_kernelP13__nv_bfloat16S0_PKS_S2_PKljjjj --------------------------
	.section	.nv.constant0._Z22fused_rope_bf16_kernelP13__nv_bfloat16S0_PKS_S2_PKljjjj,"a",@progbits
	.sectionflags	@""
	.align	4
.nv.constant0._Z22fused_rope_bf16_kernelP13__nv_bfloat16S0_PKS_S2_PKljjjj:
	.zero		952


//--------------------- .nv.constant0._Z21fused_rope_f16_kernelP6__halfS0_PKS_S2_PKljjjj --------------------------
	.section	.nv.constant0._Z21fused_rope_f16_kernelP6__halfS0_PKS_S2_PKljjjj,"a",@progbits
	.sectionflags	@""
	.align	4
.nv.constant0._Z21fused_rope_f16_kernelP6__halfS0_PKS_S2_PKljjjj:
	.zero		952


//--------------------- .nv.constant0._Z21fused_rope_f32_kernelPfS_PKfS1_PKljjjj --------------------------
	.section	.nv.constant0._Z21fused_rope_f32_kernelPfS_PKfS1_PKljjjj,"a",@progbits
	.sectionflags	@""
	.align	4
.nv.constant0._Z21fused_rope_f32_kernelPfS_PKfS1_PKljjjj:
	.zero		952


//--------------------- .nv.constant0._Z24fused_rope_i_bf16_kernelP14__nv_bfloat162S0_PK13__nv_bfloat16S3_PKljjjj --------------------------
	.section	.nv.constant0._Z24fused_rope_i_bf16_kernelP14__nv_bfloat162S0_PK13__nv_bfloat16S3_PKljjjj,"a",@progbits
	.sectionflags	@""
	.align	4
.nv.constant0._Z24fused_rope_i_bf16_kernelP14__nv_bfloat162S0_PK13__nv_bfloat16S3_PKljjjj:
	.zero		952


//--------------------- .nv.constant0._Z23fused_rope_i_f16_kernelP7__half2S0_PK6__halfS3_PKljjjj --------------------------
	.section	.nv.constant0._Z23fused_rope_i_f16_kernelP7__half2S0_PK6__halfS3_PKljjjj,"a",@progbits
	.sectionflags	@""
	.align	4
.nv.constant0._Z23fused_rope_i_f16_kernelP7__half2S0_PK6__halfS3_PKljjjj:
	.zero		952


//--------------------- .nv.constant0._Z23fused_rope_i_f32_kernelP6float2S0_PKfS2_PKljjjj --------------------------
	.section	.nv.constant0._Z23fused_rope_i_f32_kernelP6float2S0_PKfS2_PKljjjj,"a",@progbits
	.sectionflags	@""
	.align	4
.nv.constant0._Z23fused_rope_i_f32_kernelP6float2S0_PKfS2_PKljjjj:
	.zero		952


//--------------------- SYMBOLS --------------------------

	.type		.nv.reservedSmem.offset0,@object
	.size		.nv.reservedSmem.offset0,0x4
